// auto-generated by cutlass_sweep.gemm — config: {"arch": "sm_100", "cluster_m": 4, "cluster_n": 4, "dtype": "fp16", "dtype_b": "fp16", "layout": "nt", "stages": 0, "tile_k": 32, "tile_m": 64, "tile_n": 128}
#include "cutlass/cutlass.h"
#include "cutlass/gemm/collective/collective_builder.hpp"
#include "cutlass/gemm/device/gemm_universal_adapter.h"
#include "cutlass/gemm/kernel/gemm_universal.hpp"
#include "cutlass/epilogue/collective/collective_builder.hpp"

using ElemA = cutlass::half_t;
using ElemB = cutlass::half_t;
using ElemCD = cutlass::half_t;
using Acc  = float;
using TileShape    = cute::Shape<cute::_64, cute::_128, cute::_32>;
using ClusterShape = cute::Shape<cute::_4, cute::_4, cute::_1>;

using CollectiveEpilogue = typename cutlass::epilogue::collective::CollectiveBuilder<
    cutlass::arch::Sm100, cutlass::arch::OpClassTensorOp,
    TileShape, ClusterShape,
    cutlass::epilogue::collective::EpilogueTileAuto,
    Acc, Acc,
    ElemCD, cutlass::layout::RowMajor, 128 / cutlass::sizeof_bits<ElemCD>::value,
    ElemCD, cutlass::layout::RowMajor, 128 / cutlass::sizeof_bits<ElemCD>::value,
    cutlass::epilogue::collective::EpilogueScheduleAuto
  >::CollectiveOp;

using CollectiveMainloop = typename cutlass::gemm::collective::CollectiveBuilder<
    cutlass::arch::Sm100, cutlass::arch::OpClassTensorOp,
    ElemA, cutlass::layout::RowMajor, 128 / cutlass::sizeof_bits<ElemA>::value,
    ElemB, cutlass::layout::ColumnMajor, 128 / cutlass::sizeof_bits<ElemB>::value,
    Acc,
    TileShape, ClusterShape,
    cutlass::gemm::collective::StageCountAutoCarveout<static_cast<int>(sizeof(typename CollectiveEpilogue::SharedStorage))>,
    cutlass::gemm::collective::KernelScheduleAuto
  >::CollectiveOp;

using GemmKernel = cutlass::gemm::kernel::GemmUniversal<
    cute::Shape<int,int,int,int>,
    CollectiveMainloop,
    CollectiveEpilogue
>;
using Gemm = cutlass::gemm::device::GemmUniversalAdapter<GemmKernel>;

// Force the device kernel symbol into the cubin without needing a host main.
auto* _anchor = &cutlass::device_kernel<GemmKernel>;


// ===== COMPILED SASS (sm_100a) =====

	.target	sm_100a

	.elftype	@"ET_EXEC"


//--------------------- .note.nv.tkinfo           --------------------------
	.section	.note.nv.tkinfo,"",@"SHT_NOTE"
	.sectionflags	@"SHF_NOTE_NV_TKINFO"
	.tkinfo
        /*0018*/ 	.word	0x00000002
        /*0030*/ 	.string	""
        /*0030*/ 	.string	"ptxas"
        /*0030*/ 	.string	"Cuda compilation tools, release 13.0, V13.0.88"
        /*0030*/ 	.string	"Build cuda_13.0.r13.0/compiler.36424714_0"
        /*0030*/ 	.string	"-arch sm_100a -m 64 "



//--------------------- .note.nv.cuinfo           --------------------------
	.section	.note.nv.cuinfo,"",@"SHT_NOTE"
	.sectionflags	@"SHF_NOTE_NV_CUINFO"
        /*0018*/ 	.short	0x0002
        /*001a*/ 	.short	0x0064
        /*001c*/ 	.short	0x0082
	.zero		2


//--------------------- .nv.info                  --------------------------
	.section	.nv.info,"",@"SHT_CUDA_INFO"
	.align	4


	//----- nvinfo : EIATTR_REGCOUNT
	.align		4
        /*0000*/ 	.byte	0x04, 0x2f
        /*0002*/ 	.short	(.L_19 - .L_18)
	.align		4
.L_18:
        /*0004*/ 	.word	index@(_ZN7cutlass13device_kernelINS_4gemm6kernel13GemmUniversalIN4cute5tupleIJiiiiEEENS1_10collective13CollectiveMmaINS1_35MainloopSm100TmaUmmaWarpSpecializedILi17ELi2ELi4ENS5_IJNS4_1CILi4EEESB_NSA_ILi1EEEEEEEENS5_IJNSA_ILi64EEENSA_ILi128EEENSA_ILi32EEEEEENS_6half_tENS5_IJlSC_lEEESJ_SK_NS4_8TiledMMAINS4_8MMA_AtomIJNS4_20SM100_MMA_F16BF16_SSISJ_SJ_fLi64ELi128ELNS4_4UMMA5MajorE0ELSP_0ELNSO_7ScaleInE0ELSQ_0EEEEEENS4_6LayoutINS5_IJSC_SC_SC_EEENS5_IJNSA_ILi0EEESV_SV_EEEEENS5_IJNS4_10UnderscoreESY_SY_EEEEENS4_23SM90_TMA_LOAD_MULTICASTENS4_14ComposedLayoutINS4_7SwizzleILi2ELi4ELi3EEENS4_18smem_ptr_flag_bitsILi16EEENST_INS5_IJNSA_ILi8EEESH_EEENS5_IJSH_SC_EEEEEEEvNS4_8identityES11_S1B_vS1C_EENS_8epilogue10collective18CollectiveEpilogueINS1E_23Sm100TmaWarpSpecializedILi4ELi2ELi16ELb1ELb0EEEJSI_NS5_IJNST_ISF_SC_EENST_ISH_SC_EEEEESJ_SK_SJ_SK_NS1E_6fusion15FusionCallbacksIS1I_NS1M_17LinearCombinationISJ_fSJ_fLNS_15FloatRoundStyleE2EEESI_S1L_JEEENS4_5SM1004TMEM4LOAD26SM100_TMEM_LOAD_16dp256b4xENS4_13SM90_TMA_LOADES1B_NS4_17SM75_U32x4_LDSM_NENS4_14SM90_TMA_STOREES1B_NS4_17SM90_U32x4_STSM_NENS4_39AutoVectorizingCopyWithAssumedAlignmentILi128EEEEEEvvEEEEvNT_6ParamsE)
        /*0008*/ 	.word	0x00000047


	//----- nvinfo : EIATTR_FRAME_SIZE
	.align		4
.L_19:
        /*000c*/ 	.byte	0x04, 0x11
        /*000e*/ 	.short	(.L_21 - .L_20)
	.align		4
.L_20:
        /*0010*/ 	.word	index@($__internal_2_$__cuda_sm10x_tcgen05_guardrail_trap_unallocated_columns_being_dealloced)
        /*0014*/ 	.word	0x00000000


	//----- nvinfo : EIATTR_FRAME_SIZE
	.align		4
.L_21:
        /*0018*/ 	.byte	0x04, 0x11
        /*001a*/ 	.short	(.L_23 - .L_22)
	.align		4
.L_22:
        /*001c*/ 	.word	index@($__internal_1_$__cuda_sm10x_tcgen05_guardrail_trap_phase_invalid_during_alloc)
        /*0020*/ 	.word	0x00000000


	//----- nvinfo : EIATTR_FRAME_SIZE
	.align		4
.L_23:
        /*0024*/ 	.byte	0x04, 0x11
        /*0026*/ 	.short	(.L_25 - .L_24)
	.align		4
.L_24:
        /*0028*/ 	.word	index@($__internal_0_$__cuda_sm10x_tcgen05_guardrail_trap_col_being_dealloced_not_returned_by_alloc)
        /*002c*/ 	.word	0x00000000


	//----- nvinfo : EIATTR_FRAME_SIZE
	.align		4
.L_25:
        /*0030*/ 	.byte	0x04, 0x11
        /*0032*/ 	.short	(.L_27 - .L_26)
	.align		4
.L_26:
        /*0034*/ 	.word	index@(_ZN7cutlass13device_kernelINS_4gemm6kernel13GemmUniversalIN4cute5tupleIJiiiiEEENS1_10collective13CollectiveMmaINS1_35MainloopSm100TmaUmmaWarpSpecializedILi17ELi2ELi4ENS5_IJNS4_1CILi4EEESB_NSA_ILi1EEEEEEEENS5_IJNSA_ILi64EEENSA_ILi128EEENSA_ILi32EEEEEENS_6half_tENS5_IJlSC_lEEESJ_SK_NS4_8TiledMMAINS4_8MMA_AtomIJNS4_20SM100_MMA_F16BF16_SSISJ_SJ_fLi64ELi128ELNS4_4UMMA5MajorE0ELSP_0ELNSO_7ScaleInE0ELSQ_0EEEEEENS4_6LayoutINS5_IJSC_SC_SC_EEENS5_IJNSA_ILi0EEESV_SV_EEEEENS5_IJNS4_10UnderscoreESY_SY_EEEEENS4_23SM90_TMA_LOAD_MULTICASTENS4_14ComposedLayoutINS4_7SwizzleILi2ELi4ELi3EEENS4_18smem_ptr_flag_bitsILi16EEENST_INS5_IJNSA_ILi8EEESH_EEENS5_IJSH_SC_EEEEEEEvNS4_8identityES11_S1B_vS1C_EENS_8epilogue10collective18CollectiveEpilogueINS1E_23Sm100TmaWarpSpecializedILi4ELi2ELi16ELb1ELb0EEEJSI_NS5_IJNST_ISF_SC_EENST_ISH_SC_EEEEESJ_SK_SJ_SK_NS1E_6fusion15FusionCallbacksIS1I_NS1M_17LinearCombinationISJ_fSJ_fLNS_15FloatRoundStyleE2EEESI_S1L_JEEENS4_5SM1004TMEM4LOAD26SM100_TMEM_LOAD_16dp256b4xENS4_13SM90_TMA_LOADES1B_NS4_17SM75_U32x4_LDSM_NENS4_14SM90_TMA_STOREES1B_NS4_17SM90_U32x4_STSM_NENS4_39AutoVectorizingCopyWithAssumedAlignmentILi128EEEEEEvvEEEEvNT_6ParamsE)
        /*0038*/ 	.word	0x00000000


	//----- nvinfo : EIATTR_MIN_STACK_SIZE
	.align		4
.L_27:
        /*003c*/ 	.byte	0x04, 0x12
        /*003e*/ 	.short	(.L_29 - .L_28)
	.align		4
.L_28:
        /*0040*/ 	.word	index@(_ZN7cutlass13device_kernelINS_4gemm6kernel13GemmUniversalIN4cute5tupleIJiiiiEEENS1_10collective13CollectiveMmaINS1_35MainloopSm100TmaUmmaWarpSpecializedILi17ELi2ELi4ENS5_IJNS4_1CILi4EEESB_NSA_ILi1EEEEEEEENS5_IJNSA_ILi64EEENSA_ILi128EEENSA_ILi32EEEEEENS_6half_tENS5_IJlSC_lEEESJ_SK_NS4_8TiledMMAINS4_8MMA_AtomIJNS4_20SM100_MMA_F16BF16_SSISJ_SJ_fLi64ELi128ELNS4_4UMMA5MajorE0ELSP_0ELNSO_7ScaleInE0ELSQ_0EEEEEENS4_6LayoutINS5_IJSC_SC_SC_EEENS5_IJNSA_ILi0EEESV_SV_EEEEENS5_IJNS4_10UnderscoreESY_SY_EEEEENS4_23SM90_TMA_LOAD_MULTICASTENS4_14ComposedLayoutINS4_7SwizzleILi2ELi4ELi3EEENS4_18smem_ptr_flag_bitsILi16EEENST_INS5_IJNSA_ILi8EEESH_EEENS5_IJSH_SC_EEEEEEEvNS4_8identityES11_S1B_vS1C_EENS_8epilogue10collective18CollectiveEpilogueINS1E_23Sm100TmaWarpSpecializedILi4ELi2ELi16ELb1ELb0EEEJSI_NS5_IJNST_ISF_SC_EENST_ISH_SC_EEEEESJ_SK_SJ_SK_NS1E_6fusion15FusionCallbacksIS1I_NS1M_17LinearCombinationISJ_fSJ_fLNS_15FloatRoundStyleE2EEESI_S1L_JEEENS4_5SM1004TMEM4LOAD26SM100_TMEM_LOAD_16dp256b4xENS4_13SM90_TMA_LOADES1B_NS4_17SM75_U32x4_LDSM_NENS4_14SM90_TMA_STOREES1B_NS4_17SM90_U32x4_STSM_NENS4_39AutoVectorizingCopyWithAssumedAlignmentILi128EEEEEEvvEEEEvNT_6ParamsE)
        /*0044*/ 	.word	0x00000000
.L_29:


//--------------------- .nv.compat                --------------------------
	.section	.nv.compat,"",@"SHT_CUDA_COMPAT_INFO"
	.align	4
        /*0000*/ 	.byte	0x02, 0x09, 0x01, 0x00, 0x02, 0x02, 0x02, 0x00, 0x02, 0x05, 0x05, 0x00, 0x03, 0x07, 0x01, 0x01
        /*0010*/ 	.byte	0x02, 0x03, 0x01, 0x00, 0x02, 0x06, 0x01, 0x00, 0x04, 0x0b, 0x08, 0x00, 0x09, 0x00, 0x00, 0x00
        /*0020*/ 	.byte	0x00, 0x00, 0x00, 0x00


//--------------------- .nv.info._ZN7cutlass13device_kernelINS_4gemm6kernel13GemmUniversalIN4cute5tupleIJiiiiEEENS1_10collective13CollectiveMmaINS1_35MainloopSm100TmaUmmaWarpSpecializedILi17ELi2ELi4ENS5_IJNS4_1CILi4EEESB_NSA_ILi1EEEEEEEENS5_IJNSA_ILi64EEENSA_ILi128EEENSA_ILi32EEEEEENS_6half_tENS5_IJlSC_lEEESJ_SK_NS4_8TiledMMAINS4_8MMA_AtomIJNS4_20SM100_MMA_F16BF16_SSISJ_SJ_fLi64ELi128ELNS4_4UMMA5MajorE0ELSP_0ELNSO_7ScaleInE0ELSQ_0EEEEEENS4_6LayoutINS5_IJSC_SC_SC_EEENS5_IJNSA_ILi0EEESV_SV_EEEEENS5_IJNS4_10UnderscoreESY_SY_EEEEENS4_23SM90_TMA_LOAD_MULTICASTENS4_14ComposedLayoutINS4_7SwizzleILi2ELi4ELi3EEENS4_18smem_ptr_flag_bitsILi16EEENST_INS5_IJNSA_ILi8EEESH_EEENS5_IJSH_SC_EEEEEEEvNS4_8identityES11_S1B_vS1C_EENS_8epilogue10collective18CollectiveEpilogueINS1E_23Sm100TmaWarpSpecializedILi4ELi2ELi16ELb1ELb0EEEJSI_NS5_IJNST_ISF_SC_EENST_ISH_SC_EEEEESJ_SK_SJ_SK_NS1E_6fusion15FusionCallbacksIS1I_NS1M_17LinearCombinationISJ_fSJ_fLNS_15FloatRoundStyleE2EEESI_S1L_JEEENS4_5SM1004TMEM4LOAD26SM100_TMEM_LOAD_16dp256b4xENS4_13SM90_TMA_LOADES1B_NS4_17SM75_U32x4_LDSM_NENS4_14SM90_TMA_STOREES1B_NS4_17SM90_U32x4_STSM_NENS4_39AutoVectorizingCopyWithAssumedAlignmentILi128EEEEEEvvEEEEvNT_6ParamsE --------------------------
	.section	.nv.info._ZN7cutlass13device_kernelINS_4gemm6kernel13GemmUniversalIN4cute5tupleIJiiiiEEENS1_10collective13CollectiveMmaINS1_35MainloopSm100TmaUmmaWarpSpecializedILi17ELi2ELi4ENS5_IJNS4_1CILi4EEESB_NSA_ILi1EEEEEEEENS5_IJNSA_ILi64EEENSA_ILi128EEENSA_ILi32EEEEEENS_6half_tENS5_IJlSC_lEEESJ_SK_NS4_8TiledMMAINS4_8MMA_AtomIJNS4_20SM100_MMA_F16BF16_SSISJ_SJ_fLi64ELi128ELNS4_4UMMA5MajorE0ELSP_0ELNSO_7ScaleInE0ELSQ_0EEEEEENS4_6LayoutINS5_IJSC_SC_SC_EEENS5_IJNSA_ILi0EEESV_SV_EEEEENS5_IJNS4_10UnderscoreESY_SY_EEEEENS4_23SM90_TMA_LOAD_MULTICASTENS4_14ComposedLayoutINS4_7SwizzleILi2ELi4ELi3EEENS4_18smem_ptr_flag_bitsILi16EEENST_INS5_IJNSA_ILi8EEESH_EEENS5_IJSH_SC_EEEEEEEvNS4_8identityES11_S1B_vS1C_EENS_8epilogue10collective18CollectiveEpilogueINS1E_23Sm100TmaWarpSpecializedILi4ELi2ELi16ELb1ELb0EEEJSI_NS5_IJNST_ISF_SC_EENST_ISH_SC_EEEEESJ_SK_SJ_SK_NS1E_6fusion15FusionCallbacksIS1I_NS1M_17LinearCombinationISJ_fSJ_fLNS_15FloatRoundStyleE2EEESI_S1L_JEEENS4_5SM1004TMEM4LOAD26SM100_TMEM_LOAD_16dp256b4xENS4_13SM90_TMA_LOADES1B_NS4_17SM75_U32x4_LDSM_NENS4_14SM90_TMA_STOREES1B_NS4_17SM90_U32x4_STSM_NENS4_39AutoVectorizingCopyWithAssumedAlignmentILi128EEEEEEvvEEEEvNT_6ParamsE,"",@"SHT_CUDA_INFO"
	.sectionflags	@""
	.align	4


	//----- nvinfo : EIATTR_CUDA_API_VERSION
	.align		4
        /*0000*/ 	.byte	0x04, 0x37
        /*0002*/ 	.short	(.L_31 - .L_30)
.L_30:
        /*0004*/ 	.word	0x00000082


	//----- nvinfo : EIATTR_KPARAM_INFO
	.align		4
.L_31:
        /*0008*/ 	.byte	0x04, 0x17
        /*000a*/ 	.short	(.L_33 - .L_32)
.L_32:
        /*000c*/ 	.word	0x00000000
        /*0010*/ 	.short	0x0000
        /*0012*/ 	.short	0x0000
        /*0014*/ 	.byte	0x00, 0xf0, 0x01, 0x20


	//----- nvinfo : EIATTR_AT_ENTRY_FRAGMENTS
	.align		4
.L_33:
        /*0018*/ 	.byte	0x04, 0x4f
        /*001a*/ 	.short	(.L_35 - .L_34)


	//   ....[0]....
.L_34:
        /*001c*/ 	.word	0x00000006


	//----- nvinfo : EIATTR_RESERVED_SMEM_USED
	.align		4
.L_35:
        /*0020*/ 	.byte	0x01, 0x41
	.zero		2


	//----- nvinfo : EIATTR_SPARSE_MMA_MASK
	.align		4
        /*0024*/ 	.byte	0x03, 0x50
        /*0026*/ 	.short	0x0000


	//----- nvinfo : EIATTR_TCGEN05_1CTA_USED
	.align		4
        /*0028*/ 	.byte	0x01, 0x51
	.zero		2


	//----- nvinfo : EIATTR_MAXREG_COUNT
	.align		4
        /*002c*/ 	.byte	0x03, 0x1b
        /*002e*/ 	.short	0x00ff


	//----- nvinfo : EIATTR_NUM_BARRIERS
	.align		4
        /*0030*/ 	.byte	0x02, 0x4c
        /*0032*/ 	.byte	0x07
	.zero		1


	//----- nvinfo : EIATTR_EXTERNS
	.align		4
        /*0034*/ 	.byte	0x04, 0x0f
        /*0036*/ 	.short	(.L_37 - .L_36)


	//   ....[0]....
	.align		4
.L_36:
        /*0038*/ 	.word	index@(__assertfail)


	//----- nvinfo : EIATTR_MERCURY_ISA_VERSION
	.align		4
.L_37:
        /*003c*/ 	.byte	0x03, 0x5f
        /*003e*/ 	.short	0x0101


	//----- nvinfo : EIATTR_INT_WARP_WIDE_INSTR_OFFSETS
	.align		4
        /*0040*/ 	.byte	0x04, 0x31
        /*0042*/ 	.short	(.L_39 - .L_38)


	//   ....[0]....
.L_38:
        /*0044*/ 	.word	0x00004950


	//   ....[1]....
        /*0048*/ 	.word	0x00004980


	//   ....[2]....
        /*004c*/ 	.word	0x000049a0


	//   ....[3]....
        /*0050*/ 	.word	0x00005520


	//   ....[4]....
        /*0054*/ 	.word	0x00005590


	//   ....[5]....
        /*0058*/ 	.word	0x00005660


	//   ....[6]....
        /*005c*/ 	.word	0x000056e0


	//   ....[7]....
        /*0060*/ 	.word	0x000057d0


	//   ....[8]....
        /*0064*/ 	.word	0x00005850


	//   ....[9]....
        /*0068*/ 	.word	0x00005930


	//   ....[10]....
        /*006c*/ 	.word	0x000059e0


	//----- nvinfo : EIATTR_COOP_GROUP_MASK_REGIDS
	.align		4
.L_39:
        /*0070*/ 	.byte	0x04, 0x29
        /*0072*/ 	.short	(.L_41 - .L_40)


	//   ....[0]....
.L_40:
        /*0074*/ 	.word	0xffffffff


	//   ....[1]....
        /*0078*/ 	.word	0xffffffff


	//   ....[2]....
        /*007c*/ 	.word	0xffffffff


	//   ....[3]....
        /*0080*/ 	.word	0xffffffff


	//   ....[4]....
        /*0084*/ 	.word	0xffffffff


	//   ....[5]....
        /*0088*/ 	.word	0xffffffff


	//   ....[6]....
        /*008c*/ 	.word	0xffffffff


	//   ....[7]....
        /*0090*/ 	.word	0xffffffff


	//   ....[8]....
        /*0094*/ 	.word	0xffffffff


	//   ....[9]....
        /*0098*/ 	.word	0xffffffff


	//   ....[10]....
        /*009c*/ 	.word	0xffffffff


	//   ....[11]....
        /*00a0*/ 	.word	0xffffffff


	//   ....[12]....
        /*00a4*/ 	.word	0xffffffff


	//   ....[13]....
        /*00a8*/ 	.word	0xffffffff


	//----- nvinfo : EIATTR_COOP_GROUP_INSTR_OFFSETS
	.align		4
.L_41:
        /*00ac*/ 	.byte	0x04, 0x28
        /*00ae*/ 	.short	(.L_43 - .L_42)


	//   ....[0]....
.L_42:
        /*00b0*/ 	.word	0x00000080


	//   ....[1]....
        /*00b4*/ 	.word	0x000004e0


	//   ....[2]....
        /*00b8*/ 	.word	0x00000860


	//   ....[3]....
        /*00bc*/ 	.word	0x00000a00


	//   ....[4]....
        /*00c0*/ 	.word	0x00000b00


	//   ....[5]....
        /*00c4*/ 	.word	0x00000c70


	//   ....[6]....
        /*00c8*/ 	.word	0x00000e10


	//   ....[7]....
        /*00cc*/ 	.word	0x00000fc0


	//   ....[8]....
        /*00d0*/ 	.word	0x000025e0


	//   ....[9]....
        /*00d4*/ 	.word	0x00003c20


	//   ....[10]....
        /*00d8*/ 	.word	0x00003e30


	//   ....[11]....
        /*00dc*/ 	.word	0x00003e60


	//   ....[12]....
        /*00e0*/ 	.word	0x00004830


	//   ....[13]....
        /*00e4*/ 	.word	0x00004a60


	//----- nvinfo : EIATTR_VRC_CTA_INIT_COUNT
	.align		4
.L_43:
        /*00e8*/ 	.byte	0x02, 0x4a
        /*00ea*/ 	.byte	0x80
	.zero		1


	//----- nvinfo : EIATTR_SYSCALL_OFFSETS
	.align		4
        /*00ec*/ 	.byte	0x04, 0x46
        /*00ee*/ 	.short	(.L_45 - .L_44)


	//   ....[0]....
.L_44:
        /*00f0*/ 	.word	0x00006690


	//   ....[1]....
        /*00f4*/ 	.word	0x00006780


	//   ....[2]....
        /*00f8*/ 	.word	0x00006ed0


	//   ....[3]....
        /*00fc*/ 	.word	0x00007780


	//   ....[4]....
        /*0100*/ 	.word	0x00008000


	//   ....[5]....
        /*0104*/ 	.word	0x00008870


	//----- nvinfo : EIATTR_MBARRIER_INSTR_OFFSETS
	.align		4
.L_45:
        /*0108*/ 	.byte	0x04, 0x39
        /*010a*/ 	.short	(.L_47 - .L_46)


	//   ....[0]....
.L_46:
        /*010c*/ 	.word	0x00000620
        /*0110*/ 	.word	0x000000ff
        /*0114*/ 	.word	0x00000000
        /*0118*/ 	.short	0x0100
        /*011a*/ 	.byte	0x04
	.zero		1


	//   ....[1]....
        /*011c*/ 	.word	0x00000630
        /*0120*/ 	.word	0x000000ff
        /*0124*/ 	.word	0x00000088
        /*0128*/ 	.short	0x0100
        /*012a*/ 	.byte	0x04
	.zero		1


	//   ....[2]....
        /*012c*/ 	.word	0x00000640
        /*0130*/ 	.word	0x000000ff
        /*0134*/ 	.word	0x00000008
        /*0138*/ 	.short	0x0100
        /*013a*/ 	.byte	0x04
	.zero		1


	//   ....[3]....
        /*013c*/ 	.word	0x00000650
        /*0140*/ 	.word	0x000000ff
        /*0144*/ 	.word	0x00000090
        /*0148*/ 	.short	0x0100
        /*014a*/ 	.byte	0x04
	.zero		1


	//   ....[4]....
        /*014c*/ 	.word	0x00000660
        /*0150*/ 	.word	0x000000ff
        /*0154*/ 	.word	0x00000010
        /*0158*/ 	.short	0x0100
        /*015a*/ 	.byte	0x04
	.zero		1


	//   ....[5]....
        /*015c*/ 	.word	0x00000670
        /*0160*/ 	.word	0x000000ff
        /*0164*/ 	.word	0x00000098
        /*0168*/ 	.short	0x0100
        /*016a*/ 	.byte	0x04
	.zero		1


	//   ....[6]....
        /*016c*/ 	.word	0x00000680
        /*0170*/ 	.word	0x000000ff
        /*0174*/ 	.word	0x00000018
        /*0178*/ 	.short	0x0100
        /*017a*/ 	.byte	0x04
	.zero		1


	//   ....[7]....
        /*017c*/ 	.word	0x00000690
        /*0180*/ 	.word	0x000000ff
        /*0184*/ 	.word	0x000000a0
        /*0188*/ 	.short	0x0100
        /*018a*/ 	.byte	0x04
	.zero		1


	//   ....[8]....
        /*018c*/ 	.word	0x000006a0
        /*0190*/ 	.word	0x000000ff
        /*0194*/ 	.word	0x00000020
        /*0198*/ 	.short	0x0100
        /*019a*/ 	.byte	0x04
	.zero		1


	//   ....[9]....
        /*019c*/ 	.word	0x000006b0
        /*01a0*/ 	.word	0x000000ff
        /*01a4*/ 	.word	0x000000a8
        /*01a8*/ 	.short	0x0100
        /*01aa*/ 	.byte	0x04
	.zero		1


	//   ....[10]....
        /*01ac*/ 	.word	0x000006c0
        /*01b0*/ 	.word	0x000000ff
        /*01b4*/ 	.word	0x00000028
        /*01b8*/ 	.short	0x0100
        /*01ba*/ 	.byte	0x04
	.zero		1


	//   ....[11]....
        /*01bc*/ 	.word	0x000006d0
        /*01c0*/ 	.word	0x000000ff
        /*01c4*/ 	.word	0x000000b0
        /*01c8*/ 	.short	0x0100
        /*01ca*/ 	.byte	0x04
	.zero		1


	//   ....[12]....
        /*01cc*/ 	.word	0x000006e0
        /*01d0*/ 	.word	0x000000ff
        /*01d4*/ 	.word	0x00000030
        /*01d8*/ 	.short	0x0100
        /*01da*/ 	.byte	0x04
	.zero		1


	//   ....[13]....
        /*01dc*/ 	.word	0x000006f0
        /*01e0*/ 	.word	0x000000ff
        /*01e4*/ 	.word	0x000000b8
        /*01e8*/ 	.short	0x0100
        /*01ea*/ 	.byte	0x04
	.zero		1


	//   ....[14]....
        /*01ec*/ 	.word	0x00000700
        /*01f0*/ 	.word	0x000000ff
        /*01f4*/ 	.word	0x00000038
        /*01f8*/ 	.short	0x0100
        /*01fa*/ 	.byte	0x04
	.zero		1


	//   ....[15]....
        /*01fc*/ 	.word	0x00000710
        /*0200*/ 	.word	0x000000ff
        /*0204*/ 	.word	0x000000c0
        /*0208*/ 	.short	0x0100
        /*020a*/ 	.byte	0x04
	.zero		1


	//   ....[16]....
        /*020c*/ 	.word	0x00000720
        /*0210*/ 	.word	0x000000ff
        /*0214*/ 	.word	0x00000040
        /*0218*/ 	.short	0x0100
        /*021a*/ 	.byte	0x04
	.zero		1


	//   ....[17]....
        /*021c*/ 	.word	0x00000730
        /*0220*/ 	.word	0x000000ff
        /*0224*/ 	.word	0x000000c8
        /*0228*/ 	.short	0x0100
        /*022a*/ 	.byte	0x04
	.zero		1


	//   ....[18]....
        /*022c*/ 	.word	0x00000740
        /*0230*/ 	.word	0x000000ff
        /*0234*/ 	.word	0x00000048
        /*0238*/ 	.short	0x0100
        /*023a*/ 	.byte	0x04
	.zero		1


	//   ....[19]....
        /*023c*/ 	.word	0x00000750
        /*0240*/ 	.word	0x000000ff
        /*0244*/ 	.word	0x000000d0
        /*0248*/ 	.short	0x0100
        /*024a*/ 	.byte	0x04
	.zero		1


	//   ....[20]....
        /*024c*/ 	.word	0x00000760
        /*0250*/ 	.word	0x000000ff
        /*0254*/ 	.word	0x00000050
        /*0258*/ 	.short	0x0100
        /*025a*/ 	.byte	0x04
	.zero		1


	//   ....[21]....
        /*025c*/ 	.word	0x00000770
        /*0260*/ 	.word	0x000000ff
        /*0264*/ 	.word	0x000000d8
        /*0268*/ 	.short	0x0100
        /*026a*/ 	.byte	0x04
	.zero		1


	//   ....[22]....
        /*026c*/ 	.word	0x00000780
        /*0270*/ 	.word	0x000000ff
        /*0274*/ 	.word	0x00000058
        /*0278*/ 	.short	0x0100
        /*027a*/ 	.byte	0x04
	.zero		1


	//   ....[23]....
        /*027c*/ 	.word	0x00000790
        /*0280*/ 	.word	0x000000ff
        /*0284*/ 	.word	0x000000e0
        /*0288*/ 	.short	0x0100
        /*028a*/ 	.byte	0x04
	.zero		1


	//   ....[24]....
        /*028c*/ 	.word	0x000007a0
        /*0290*/ 	.word	0x000000ff
        /*0294*/ 	.word	0x00000060
        /*0298*/ 	.short	0x0100
        /*029a*/ 	.byte	0x04
	.zero		1


	//   ....[25]....
        /*029c*/ 	.word	0x000007b0
        /*02a0*/ 	.word	0x000000ff
        /*02a4*/ 	.word	0x000000e8
        /*02a8*/ 	.short	0x0100
        /*02aa*/ 	.byte	0x04
	.zero		1


	//   ....[26]....
        /*02ac*/ 	.word	0x000007c0
        /*02b0*/ 	.word	0x000000ff
        /*02b4*/ 	.word	0x00000068
        /*02b8*/ 	.short	0x0100
        /*02ba*/ 	.byte	0x04
	.zero		1


	//   ....[27]....
        /*02bc*/ 	.word	0x000007d0
        /*02c0*/ 	.word	0x000000ff
        /*02c4*/ 	.word	0x000000f0
        /*02c8*/ 	.short	0x0100
        /*02ca*/ 	.byte	0x04
	.zero		1


	//   ....[28]....
        /*02cc*/ 	.word	0x000007e0
        /*02d0*/ 	.word	0x000000ff
        /*02d4*/ 	.word	0x00000070
        /*02d8*/ 	.short	0x0100
        /*02da*/ 	.byte	0x04
	.zero		1


	//   ....[29]....
        /*02dc*/ 	.word	0x000007f0
        /*02e0*/ 	.word	0x000000ff
        /*02e4*/ 	.word	0x000000f8
        /*02e8*/ 	.short	0x0100
        /*02ea*/ 	.byte	0x04
	.zero		1


	//   ....[30]....
        /*02ec*/ 	.word	0x00000800
        /*02f0*/ 	.word	0x000000ff
        /*02f4*/ 	.word	0x00000078
        /*02f8*/ 	.short	0x0100
        /*02fa*/ 	.byte	0x04
	.zero		1


	//   ....[31]....
        /*02fc*/ 	.word	0x00000810
        /*0300*/ 	.word	0x000000ff
        /*0304*/ 	.word	0x00000100
        /*0308*/ 	.short	0x0100
        /*030a*/ 	.byte	0x04
	.zero		1


	//   ....[32]....
        /*030c*/ 	.word	0x00000820
        /*0310*/ 	.word	0x000000ff
        /*0314*/ 	.word	0x00000080
        /*0318*/ 	.short	0x0100
        /*031a*/ 	.byte	0x04
	.zero		1


	//   ....[33]....
        /*031c*/ 	.word	0x00000830
        /*0320*/ 	.word	0x000000ff
        /*0324*/ 	.word	0x00000108
        /*0328*/ 	.short	0x0100
        /*032a*/ 	.byte	0x04
	.zero		1


	//   ....[34]....
        /*032c*/ 	.word	0x00000970
        /*0330*/ 	.word	0x000000ff
        /*0334*/ 	.word	0x00000110
        /*0338*/ 	.short	0x0100
        /*033a*/ 	.byte	0x04
	.zero		1


	//   ....[35]....
        /*033c*/ 	.word	0x00000980
        /*0340*/ 	.word	0x000000ff
        /*0344*/ 	.word	0x00000130
        /*0348*/ 	.short	0x0100
        /*034a*/ 	.byte	0x04
	.zero		1


	//   ....[36]....
        /*034c*/ 	.word	0x00000990
        /*0350*/ 	.word	0x000000ff
        /*0354*/ 	.word	0x00000118
        /*0358*/ 	.short	0x0100
        /*035a*/ 	.byte	0x04
	.zero		1


	//   ....[37]....
        /*035c*/ 	.word	0x000009a0
        /*0360*/ 	.word	0x000000ff
        /*0364*/ 	.word	0x00000138
        /*0368*/ 	.short	0x0100
        /*036a*/ 	.byte	0x04
	.zero		1


	//   ....[38]....
        /*036c*/ 	.word	0x000009b0
        /*0370*/ 	.word	0x000000ff
        /*0374*/ 	.word	0x00000120
        /*0378*/ 	.short	0x0100
        /*037a*/ 	.byte	0x04
	.zero		1


	//   ....[39]....
        /*037c*/ 	.word	0x000009c0
        /*0380*/ 	.word	0x000000ff
        /*0384*/ 	.word	0x00000140
        /*0388*/ 	.short	0x0100
        /*038a*/ 	.byte	0x04
	.zero		1


	//   ....[40]....
        /*038c*/ 	.word	0x000009d0
        /*0390*/ 	.word	0x000000ff
        /*0394*/ 	.word	0x00000128
        /*0398*/ 	.short	0x0100
        /*039a*/ 	.byte	0x04
	.zero		1


	//   ....[41]....
        /*039c*/ 	.word	0x000009e0
        /*03a0*/ 	.word	0x000000ff
        /*03a4*/ 	.word	0x00000148
        /*03a8*/ 	.short	0x0100
        /*03aa*/ 	.byte	0x04
	.zero		1


	//   ....[42]....
        /*03ac*/ 	.word	0x00000ad0
        /*03b0*/ 	.word	0x000000ff
        /*03b4*/ 	.word	0x00000150
        /*03b8*/ 	.short	0x0100
        /*03ba*/ 	.byte	0x06
	.zero		1


	//   ....[43]....
        /*03bc*/ 	.word	0x00000ae0
        /*03c0*/ 	.word	0x000000ff
        /*03c4*/ 	.word	0x00000158
        /*03c8*/ 	.short	0x0100
        /*03ca*/ 	.byte	0x06
	.zero		1


	//   ....[44]....
        /*03cc*/ 	.word	0x00000c20
        /*03d0*/ 	.word	0x000000ff
        /*03d4*/ 	.word	0x00000160
        /*03d8*/ 	.short	0x0100
        /*03da*/ 	.byte	0x06
	.zero		1


	//   ....[45]....
        /*03dc*/ 	.word	0x00000c30
        /*03e0*/ 	.word	0x000000ff
        /*03e4*/ 	.word	0x00000170
        /*03e8*/ 	.short	0x0100
        /*03ea*/ 	.byte	0x06
	.zero		1


	//   ....[46]....
        /*03ec*/ 	.word	0x00000c40
        /*03f0*/ 	.word	0x000000ff
        /*03f4*/ 	.word	0x00000168
        /*03f8*/ 	.short	0x0100
        /*03fa*/ 	.byte	0x06
	.zero		1


	//   ....[47]....
        /*03fc*/ 	.word	0x00000c50
        /*0400*/ 	.word	0x000000ff
        /*0404*/ 	.word	0x00000178
        /*0408*/ 	.short	0x0100
        /*040a*/ 	.byte	0x06
	.zero		1


	//   ....[48]....
        /*040c*/ 	.word	0x00000d80
        /*0410*/ 	.word	0x000000ff
        /*0414*/ 	.word	0x00000180
        /*0418*/ 	.short	0x0100
        /*041a*/ 	.byte	0x04
	.zero		1


	//   ....[49]....
        /*041c*/ 	.word	0x00000d90
        /*0420*/ 	.word	0x000000ff
        /*0424*/ 	.word	0x000001a0
        /*0428*/ 	.short	0x0100
        /*042a*/ 	.byte	0x04
	.zero		1


	//   ....[50]....
        /*042c*/ 	.word	0x00000da0
        /*0430*/ 	.word	0x000000ff
        /*0434*/ 	.word	0x00000188
        /*0438*/ 	.short	0x0100
        /*043a*/ 	.byte	0x04
	.zero		1


	//   ....[51]....
        /*043c*/ 	.word	0x00000db0
        /*0440*/ 	.word	0x000000ff
        /*0444*/ 	.word	0x000001a8
        /*0448*/ 	.short	0x0100
        /*044a*/ 	.byte	0x04
	.zero		1


	//   ....[52]....
        /*044c*/ 	.word	0x00000dc0
        /*0450*/ 	.word	0x000000ff
        /*0454*/ 	.word	0x00000190
        /*0458*/ 	.short	0x0100
        /*045a*/ 	.byte	0x04
	.zero		1


	//   ....[53]....
        /*045c*/ 	.word	0x00000dd0
        /*0460*/ 	.word	0x000000ff
        /*0464*/ 	.word	0x000001b0
        /*0468*/ 	.short	0x0100
        /*046a*/ 	.byte	0x04
	.zero		1


	//   ....[54]....
        /*046c*/ 	.word	0x00000de0
        /*0470*/ 	.word	0x000000ff
        /*0474*/ 	.word	0x00000198
        /*0478*/ 	.short	0x0100
        /*047a*/ 	.byte	0x04
	.zero		1


	//   ....[55]....
        /*047c*/ 	.word	0x00000df0
        /*0480*/ 	.word	0x000000ff
        /*0484*/ 	.word	0x000001b8
        /*0488*/ 	.short	0x0100
        /*048a*/ 	.byte	0x04
	.zero		1


	//   ....[56]....
        /*048c*/ 	.word	0x00000ee0
        /*0490*/ 	.word	0x000000ff
        /*0494*/ 	.word	0x000001c0
        /*0498*/ 	.short	0x0100
        /*049a*/ 	.byte	0x04
	.zero		1


	//   ....[57]....
        /*049c*/ 	.word	0x00000ef0
        /*04a0*/ 	.word	0x000000ff
        /*04a4*/ 	.word	0x000001d0
        /*04a8*/ 	.short	0x0100
        /*04aa*/ 	.byte	0x04
	.zero		1


	//   ....[58]....
        /*04ac*/ 	.word	0x00000f00
        /*04b0*/ 	.word	0x000000ff
        /*04b4*/ 	.word	0x000001c8
        /*04b8*/ 	.short	0x0100
        /*04ba*/ 	.byte	0x04
	.zero		1


	//   ....[59]....
        /*04bc*/ 	.word	0x00000f10
        /*04c0*/ 	.word	0x000000ff
        /*04c4*/ 	.word	0x000001d8
        /*04c8*/ 	.short	0x0100
        /*04ca*/ 	.byte	0x04
	.zero		1


	//   ....[60]....
        /*04cc*/ 	.word	0x00001e50
        /*04d0*/ 	.word	0x00000000
        /*04d4*/ 	.word	0x000001d0
        /*04d8*/ 	.short	0x010a
        /*04da*/ 	.byte	0xff
	.zero		1


	//   ....[61]....
        /*04dc*/ 	.word	0x00001e80
        /*04e0*/ 	.word	0x00000000
        /*04e4*/ 	.word	0x000001c0
        /*04e8*/ 	.short	0x0101
        /*04ea*/ 	.byte	0xff
	.zero		1


	//   ....[62]....
        /*04ec*/ 	.word	0x00001f30
        /*04f0*/ 	.word	0x000000ff
        /*04f4*/ 	.word	0x00000088
        /*04f8*/ 	.short	0x010a
        /*04fa*/ 	.byte	0x04
	.zero		1


	//   ....[63]....
        /*04fc*/ 	.word	0x00001fc0
        /*0500*/ 	.word	0x000000ff
        /*0504*/ 	.word	0x00000088
        /*0508*/ 	.short	0x010a
        /*050a*/ 	.byte	0x21
	.zero		1


	//   ....[64]....
        /*050c*/ 	.word	0x00002150
        /*0510*/ 	.word	0x000000ff
        /*0514*/ 	.word	0x00000088
        /*0518*/ 	.short	0x010a
        /*051a*/ 	.byte	0x05
	.zero		1


	//   ....[65]....
        /*051c*/ 	.word	0x000022a0
        /*0520*/ 	.word	0x000000ff
        /*0524*/ 	.word	0x00000158
        /*0528*/ 	.short	0x0101
        /*052a*/ 	.byte	0x15
	.zero		1


	//   ....[66]....
        /*052c*/ 	.word	0x000022c0
        /*0530*/ 	.word	0x000000ff
        /*0534*/ 	.word	0x00000088
        /*0538*/ 	.short	0x010a
        /*053a*/ 	.byte	0x04
	.zero		1


	//   ....[67]....
        /*053c*/ 	.word	0x00002340
        /*0540*/ 	.word	0x000000ff
        /*0544*/ 	.word	0x00000088
        /*0548*/ 	.short	0x010a
        /*054a*/ 	.byte	0x11
	.zero		1


	//   ....[68]....
        /*054c*/ 	.word	0x000024d0
        /*0550*/ 	.word	0x000000ff
        /*0554*/ 	.word	0x00000088
        /*0558*/ 	.short	0x010a
        /*055a*/ 	.byte	0x05
	.zero		1


	//   ....[69]....
        /*055c*/ 	.word	0x00002610
        /*0560*/ 	.word	0x00000003
        /*0564*/ 	.word	0x00000160
        /*0568*/ 	.short	0x010a
        /*056a*/ 	.byte	0xff
	.zero		1


	//   ....[70]....
        /*056c*/ 	.word	0x00002760
        /*0570*/ 	.word	0x00000000
        /*0574*/ 	.word	0x00000000
        /*0578*/ 	.short	0x0101
        /*057a*/ 	.byte	0xff
	.zero		1


	//   ....[71]....
        /*057c*/ 	.word	0x00002d20
        /*0580*/ 	.word	0x000000ff
        /*0584*/ 	.word	0x00000000
        /*0588*/ 	.short	0x010a
        /*058a*/ 	.byte	0x04
	.zero		1


	//   ....[72]....
        /*058c*/ 	.word	0x00002db0
        /*0590*/ 	.word	0x000000ff
        /*0594*/ 	.word	0x00000000
        /*0598*/ 	.short	0x010a
        /*059a*/ 	.byte	0x05
	.zero		1


	//   ....[73]....
        /*059c*/ 	.word	0x00002e40
        /*05a0*/ 	.word	0x000000ff
        /*05a4*/ 	.word	0x00000000
        /*05a8*/ 	.short	0x010a
        /*05aa*/ 	.byte	0x05
	.zero		1


	//   ....[74]....
        /*05ac*/ 	.word	0x00002ed0
        /*05b0*/ 	.word	0x000000ff
        /*05b4*/ 	.word	0x00000000
        /*05b8*/ 	.short	0x010a
        /*05ba*/ 	.byte	0x05
	.zero		1


	//   ....[75]....
        /*05bc*/ 	.word	0x00002f60
        /*05c0*/ 	.word	0x000000ff
        /*05c4*/ 	.word	0x00000000
        /*05c8*/ 	.short	0x010a
        /*05ca*/ 	.byte	0x05
	.zero		1


	//   ....[76]....
        /*05cc*/ 	.word	0x00002ff0
        /*05d0*/ 	.word	0x000000ff
        /*05d4*/ 	.word	0x00000000
        /*05d8*/ 	.short	0x010a
        /*05da*/ 	.byte	0x05
	.zero		1


	//   ....[77]....
        /*05dc*/ 	.word	0x00003080
        /*05e0*/ 	.word	0x000000ff
        /*05e4*/ 	.word	0x00000000
        /*05e8*/ 	.short	0x010a
        /*05ea*/ 	.byte	0x05
	.zero		1


	//   ....[78]....
        /*05ec*/ 	.word	0x00003110
        /*05f0*/ 	.word	0x000000ff
        /*05f4*/ 	.word	0x00000000
        /*05f8*/ 	.short	0x010a
        /*05fa*/ 	.byte	0x05
	.zero		1


	//   ....[79]....
        /*05fc*/ 	.word	0x000031a0
        /*0600*/ 	.word	0x000000ff
        /*0604*/ 	.word	0x00000000
        /*0608*/ 	.short	0x010a
        /*060a*/ 	.byte	0x05
	.zero		1


	//   ....[80]....
        /*060c*/ 	.word	0x00003230
        /*0610*/ 	.word	0x000000ff
        /*0614*/ 	.word	0x00000000
        /*0618*/ 	.short	0x010a
        /*061a*/ 	.byte	0x05
	.zero		1


	//   ....[81]....
        /*061c*/ 	.word	0x000032c0
        /*0620*/ 	.word	0x000000ff
        /*0624*/ 	.word	0x00000000
        /*0628*/ 	.short	0x010a
        /*062a*/ 	.byte	0x05
	.zero		1


	//   ....[82]....
        /*062c*/ 	.word	0x00003350
        /*0630*/ 	.word	0x000000ff
        /*0634*/ 	.word	0x00000000
        /*0638*/ 	.short	0x010a
        /*063a*/ 	.byte	0x05
	.zero		1


	//   ....[83]....
        /*063c*/ 	.word	0x000033e0
        /*0640*/ 	.word	0x000000ff
        /*0644*/ 	.word	0x00000000
        /*0648*/ 	.short	0x010a
        /*064a*/ 	.byte	0x05
	.zero		1


	//   ....[84]....
        /*064c*/ 	.word	0x00003470
        /*0650*/ 	.word	0x000000ff
        /*0654*/ 	.word	0x00000000
        /*0658*/ 	.short	0x010a
        /*065a*/ 	.byte	0x05
	.zero		1


	//   ....[85]....
        /*065c*/ 	.word	0x00003500
        /*0660*/ 	.word	0x000000ff
        /*0664*/ 	.word	0x00000000
        /*0668*/ 	.short	0x010a
        /*066a*/ 	.byte	0x05
	.zero		1


	//   ....[86]....
        /*066c*/ 	.word	0x00003590
        /*0670*/ 	.word	0x000000ff
        /*0674*/ 	.word	0x00000000
        /*0678*/ 	.short	0x010a
        /*067a*/ 	.byte	0x05
	.zero		1


	//   ....[87]....
        /*067c*/ 	.word	0x00003630
        /*0680*/ 	.word	0x00000000
        /*0684*/ 	.word	0x00000000
        /*0688*/ 	.short	0x010a
        /*068a*/ 	.byte	0xff
	.zero		1


	//   ....[88]....
        /*068c*/ 	.word	0x00003770
        /*0690*/ 	.word	0x00000002
        /*0694*/ 	.word	0x000001c0
        /*0698*/ 	.short	0x010a
        /*069a*/ 	.byte	0xff
	.zero		1


	//   ....[89]....
        /*069c*/ 	.word	0x000037e0
        /*06a0*/ 	.word	0x00000002
        /*06a4*/ 	.word	0x00000000
        /*06a8*/ 	.short	0x0101
        /*06aa*/ 	.byte	0xff
	.zero		1


	//   ....[90]....
        /*06ac*/ 	.word	0x00003800
        /*06b0*/ 	.word	0x000000ff
        /*06b4*/ 	.word	0x00000170
        /*06b8*/ 	.short	0x010a
        /*06ba*/ 	.byte	0x04
	.zero		1


	//   ....[91]....
        /*06bc*/ 	.word	0x00003920
        /*06c0*/ 	.word	0x00000002
        /*06c4*/ 	.word	0x00000160
        /*06c8*/ 	.short	0x010a
        /*06ca*/ 	.byte	0xff
	.zero		1


	//   ....[92]....
        /*06cc*/ 	.word	0x00003a20
        /*06d0*/ 	.word	0x00000002
        /*06d4*/ 	.word	0x00000000
        /*06d8*/ 	.short	0x0101
        /*06da*/ 	.byte	0xff
	.zero		1


	//   ....[93]....
        /*06dc*/ 	.word	0x00003ab0
        /*06e0*/ 	.word	0x000000ff
        /*06e4*/ 	.word	0x00000170
        /*06e8*/ 	.short	0x0106
        /*06ea*/ 	.byte	0x04
	.zero		1


	//   ....[94]....
        /*06ec*/ 	.word	0x00003ad0
        /*06f0*/ 	.word	0x000000ff
        /*06f4*/ 	.word	0x00000170
        /*06f8*/ 	.short	0x010a
        /*06fa*/ 	.byte	0x04
	.zero		1


	//   ....[95]....
        /*06fc*/ 	.word	0x00003b60
        /*0700*/ 	.word	0x000000ff
        /*0704*/ 	.word	0x00000170
        /*0708*/ 	.short	0x0106
        /*070a*/ 	.byte	0x07
	.zero		1


	//   ....[96]....
        /*070c*/ 	.word	0x00003ba0
        /*0710*/ 	.word	0x00000000
        /*0714*/ 	.word	0x00000170
        /*0718*/ 	.short	0x010a
        /*071a*/ 	.byte	0xff
	.zero		1


	//   ....[97]....
        /*071c*/ 	.word	0x000040c0
        /*0720*/ 	.word	0x00000000
        /*0724*/ 	.word	0x00000160
        /*0728*/ 	.short	0x010a
        /*072a*/ 	.byte	0xff
	.zero		1


	//   ....[98]....
        /*072c*/ 	.word	0x000041c0
        /*0730*/ 	.word	0x00000003
        /*0734*/ 	.word	0x00000000
        /*0738*/ 	.short	0x0101
        /*073a*/ 	.byte	0xff
	.zero		1


	//   ....[99]....
        /*073c*/ 	.word	0x000041d0
        /*0740*/ 	.word	0x000000ff
        /*0744*/ 	.word	0x00000000
        /*0748*/ 	.short	0x010a
        /*074a*/ 	.byte	0x04
	.zero		1


	//   ....[100]....
        /*074c*/ 	.word	0x00004250
        /*0750*/ 	.word	0x000000ff
        /*0754*/ 	.word	0x000001a0
        /*0758*/ 	.short	0x010a
        /*075a*/ 	.byte	0x17
	.zero		1


	//   ....[101]....
        /*075c*/ 	.word	0x00004330
        /*0760*/ 	.word	0x000000ff
        /*0764*/ 	.word	0x00000000
        /*0768*/ 	.short	0x010a
        /*076a*/ 	.byte	0x05
	.zero		1


	//   ....[102]....
        /*076c*/ 	.word	0x00004470
        /*0770*/ 	.word	0x000000ff
        /*0774*/ 	.word	0x00000000
        /*0778*/ 	.short	0x010a
        /*077a*/ 	.byte	0x04
	.zero		1


	//   ....[103]....
        /*077c*/ 	.word	0x00004660
        /*0780*/ 	.word	0x000000ff
        /*0784*/ 	.word	0x00000000
        /*0788*/ 	.short	0x010a
        /*078a*/ 	.byte	0x04
	.zero		1


	//   ....[104]....
        /*078c*/ 	.word	0x000046f0
        /*0790*/ 	.word	0x000000ff
        /*0794*/ 	.word	0x00000000
        /*0798*/ 	.short	0x010a
        /*079a*/ 	.byte	0x05
	.zero		1


	//   ....[105]....
        /*079c*/ 	.word	0x00004780
        /*07a0*/ 	.word	0x000000ff
        /*07a4*/ 	.word	0x00000000
        /*07a8*/ 	.short	0x010a
        /*07aa*/ 	.byte	0x05
	.zero		1


	//   ....[106]....
        /*07ac*/ 	.word	0x00004810
        /*07b0*/ 	.word	0x000000ff
        /*07b4*/ 	.word	0x00000000
        /*07b8*/ 	.short	0x010a
        /*07ba*/ 	.byte	0x04
	.zero		1


	//   ....[107]....
        /*07bc*/ 	.word	0x00004d20
        /*07c0*/ 	.word	0x0000000c
        /*07c4*/ 	.word	0x00000160
        /*07c8*/ 	.short	0x010a
        /*07ca*/ 	.byte	0xff
	.zero		1


	//   ....[108]....
        /*07cc*/ 	.word	0x00004e90
        /*07d0*/ 	.word	0x00000000
        /*07d4*/ 	.word	0x00000000
        /*07d8*/ 	.short	0x0101
        /*07da*/ 	.byte	0xff
	.zero		1


	//   ....[109]....
        /*07dc*/ 	.word	0x00005320
        /*07e0*/ 	.word	0x000000ff
        /*07e4*/ 	.word	0x00000158
        /*07e8*/ 	.short	0x010a
        /*07ea*/ 	.byte	0x15
	.zero		1


	//   ....[110]....
        /*07ec*/ 	.word	0x000054a0
        /*07f0*/ 	.word	0x000000ff
        /*07f4*/ 	.word	0x00000130
        /*07f8*/ 	.short	0x010a
        /*07fa*/ 	.byte	0x15
	.zero		1


	//   ....[111]....
        /*07fc*/ 	.word	0x00005610
        /*0800*/ 	.word	0x000000ff
        /*0804*/ 	.word	0x00000110
        /*0808*/ 	.short	0x010b
        /*080a*/ 	.byte	0x15
	.zero		1


	//   ....[112]....
        /*080c*/ 	.word	0x00005620
        /*0810*/ 	.word	0x000000ff
        /*0814*/ 	.word	0x00000000
        /*0818*/ 	.short	0x0101
        /*081a*/ 	.byte	0x28
	.zero		1


	//   ....[113]....
        /*081c*/ 	.word	0x00005630
        /*0820*/ 	.word	0x000000ff
        /*0824*/ 	.word	0x00000138
        /*0828*/ 	.short	0x010a
        /*082a*/ 	.byte	0x15
	.zero		1


	//   ....[114]....
        /*082c*/ 	.word	0x00005780
        /*0830*/ 	.word	0x000000ff
        /*0834*/ 	.word	0x00000118
        /*0838*/ 	.short	0x010b
        /*083a*/ 	.byte	0x15
	.zero		1


	//   ....[115]....
        /*083c*/ 	.word	0x00005790
        /*0840*/ 	.word	0x000000ff
        /*0844*/ 	.word	0x00000000
        /*0848*/ 	.short	0x0101
        /*084a*/ 	.byte	0x27
	.zero		1


	//   ....[116]....
        /*084c*/ 	.word	0x000057a0
        /*0850*/ 	.word	0x000000ff
        /*0854*/ 	.word	0x00000140
        /*0858*/ 	.short	0x010a
        /*085a*/ 	.byte	0x15
	.zero		1


	//   ....[117]....
        /*085c*/ 	.word	0x000058e0
        /*0860*/ 	.word	0x000000ff
        /*0864*/ 	.word	0x00000120
        /*0868*/ 	.short	0x010b
        /*086a*/ 	.byte	0x15
	.zero		1


	//   ....[118]....
        /*086c*/ 	.word	0x000058f0
        /*0870*/ 	.word	0x000000ff
        /*0874*/ 	.word	0x00000000
        /*0878*/ 	.short	0x0101
        /*087a*/ 	.byte	0x26
	.zero		1


	//   ....[119]....
        /*087c*/ 	.word	0x00005900
        /*0880*/ 	.word	0x000000ff
        /*0884*/ 	.word	0x00000148
        /*0888*/ 	.short	0x010a
        /*088a*/ 	.byte	0x15
	.zero		1


	//   ....[120]....
        /*088c*/ 	.word	0x00005b00
        /*0890*/ 	.word	0x000000ff
        /*0894*/ 	.word	0x00000128
        /*0898*/ 	.short	0x010b
        /*089a*/ 	.byte	0x15
	.zero		1


	//   ....[121]....
        /*089c*/ 	.word	0x00005b10
        /*08a0*/ 	.word	0x000000ff
        /*08a4*/ 	.word	0x00000000
        /*08a8*/ 	.short	0x0101
        /*08aa*/ 	.byte	0x25
	.zero		1


	//   ....[122]....
        /*08ac*/ 	.word	0x00005b40
        /*08b0*/ 	.word	0x000000ff
        /*08b4*/ 	.word	0x00000130
        /*08b8*/ 	.short	0x010a
        /*08ba*/ 	.byte	0x15
	.zero		1


	//   ....[123]....
        /*08bc*/ 	.word	0x00005b60
        /*08c0*/ 	.word	0x000000ff
        /*08c4*/ 	.word	0x00000138
        /*08c8*/ 	.short	0x010a
        /*08ca*/ 	.byte	0x15
	.zero		1


	//   ....[124]....
        /*08cc*/ 	.word	0x00005b80
        /*08d0*/ 	.word	0x000000ff
        /*08d4*/ 	.word	0x00000140
        /*08d8*/ 	.short	0x010a
        /*08da*/ 	.byte	0x15
	.zero		1


	//   ....[125]....
        /*08dc*/ 	.word	0x00005bc0
        /*08e0*/ 	.word	0x00000000
        /*08e4*/ 	.word	0x00000148
        /*08e8*/ 	.short	0x010a
        /*08ea*/ 	.byte	0xff
	.zero		1


	//   ....[126]....
        /*08ec*/ 	.word	0x00005f20
        /*08f0*/ 	.word	0x00000003
        /*08f4*/ 	.word	0x00000160
        /*08f8*/ 	.short	0x010a
        /*08fa*/ 	.byte	0xff
	.zero		1


	//   ....[127]....
        /*08fc*/ 	.word	0x000060a0
        /*0900*/ 	.word	0x00000000
        /*0904*/ 	.word	0x00000000
        /*0908*/ 	.short	0x0101
        /*090a*/ 	.byte	0xff
	.zero		1


	//   ....[128]....
        /*090c*/ 	.word	0x00006b90
        /*0910*/ 	.word	0x000000ff
        /*0914*/ 	.word	0x00000110
        /*0918*/ 	.short	0x010a
        /*091a*/ 	.byte	0x2c
	.zero		1


	//   ....[129]....
        /*091c*/ 	.word	0x00006bc0
        /*0920*/ 	.word	0x0000001a
        /*0924*/ 	.word	0x00000180
        /*0928*/ 	.short	0x010a
        /*092a*/ 	.byte	0xff
	.zero		1


	//   ....[130]....
        /*092c*/ 	.word	0x00006cd0
        /*0930*/ 	.word	0x000000ff
        /*0934*/ 	.word	0x00000110
        /*0938*/ 	.short	0x010a
        /*093a*/ 	.byte	0x2c
	.zero		1


	//   ....[131]....
        /*093c*/ 	.word	0x00006db0
        /*0940*/ 	.word	0x0000001a
        /*0944*/ 	.word	0x00000180
        /*0948*/ 	.short	0x010a
        /*094a*/ 	.byte	0xff
	.zero		1


	//   ....[132]....
        /*094c*/ 	.word	0x000074e0
        /*0950*/ 	.word	0x00000000
        /*0954*/ 	.word	0x00000000
        /*0958*/ 	.short	0x0101
        /*095a*/ 	.byte	0xff
	.zero		1


	//   ....[133]....
        /*095c*/ 	.word	0x000074f0
        /*0960*/ 	.word	0x00000004
        /*0964*/ 	.word	0x00000110
        /*0968*/ 	.short	0x010a
        /*096a*/ 	.byte	0xff
	.zero		1


	//   ....[134]....
        /*096c*/ 	.word	0x000075b0
        /*0970*/ 	.word	0x00000004
        /*0974*/ 	.word	0x00000110
        /*0978*/ 	.short	0x010a
        /*097a*/ 	.byte	0xff
	.zero		1


	//   ....[135]....
        /*097c*/ 	.word	0x00007d60
        /*0980*/ 	.word	0x00000000
        /*0984*/ 	.word	0x00000000
        /*0988*/ 	.short	0x0101
        /*098a*/ 	.byte	0xff
	.zero		1


	//   ....[136]....
        /*098c*/ 	.word	0x00007d80
        /*0990*/ 	.word	0x00000002
        /*0994*/ 	.word	0x00000110
        /*0998*/ 	.short	0x010a
        /*099a*/ 	.byte	0xff
	.zero		1


	//   ....[137]....
        /*099c*/ 	.word	0x00007e30
        /*09a0*/ 	.word	0x00000002
        /*09a4*/ 	.word	0x00000110
        /*09a8*/ 	.short	0x010a
        /*09aa*/ 	.byte	0xff
	.zero		1


	//   ....[138]....
        /*09ac*/ 	.word	0x000085d0
        /*09b0*/ 	.word	0x00000000
        /*09b4*/ 	.word	0x00000000
        /*09b8*/ 	.short	0x0101
        /*09ba*/ 	.byte	0xff
	.zero		1


	//   ....[139]....
        /*09bc*/ 	.word	0x000085f0
        /*09c0*/ 	.word	0x00000003
        /*09c4*/ 	.word	0x00000110
        /*09c8*/ 	.short	0x010a
        /*09ca*/ 	.byte	0xff
	.zero		1


	//   ....[140]....
        /*09cc*/ 	.word	0x000086a0
        /*09d0*/ 	.word	0x00000003
        /*09d4*/ 	.word	0x00000110
        /*09d8*/ 	.short	0x010a
        /*09da*/ 	.byte	0xff
	.zero		1


	//   ....[141]....
        /*09dc*/ 	.word	0x00008ab0
        /*09e0*/ 	.word	0x000000ff
        /*09e4*/ 	.word	0x00000000
        /*09e8*/ 	.short	0x0101
        /*09ea*/ 	.byte	0x04
	.zero		1


	//   ....[142]....
        /*09ec*/ 	.word	0x00008eb0
        /*09f0*/ 	.word	0x00000000
        /*09f4*/ 	.word	0x00000000
        /*09f8*/ 	.short	0x0101
        /*09fa*/ 	.byte	0xff
	.zero		1


	//   ....[143]....
        /*09fc*/ 	.word	0x00009170
        /*0a00*/ 	.word	0x000000ff
        /*0a04*/ 	.word	0x00000000
        /*0a08*/ 	.short	0x0101
        /*0a0a*/ 	.byte	0x06
	.zero		1


	//   ....[144]....
        /*0a0c*/ 	.word	0x00009190
        /*0a10*/ 	.word	0x00000000
        /*0a14*/ 	.word	0x000001d0
        /*0a18*/ 	.short	0x010a
        /*0a1a*/ 	.byte	0xff
	.zero		1


	//   ....[145]....
        /*0a1c*/ 	.word	0x000091f0
        /*0a20*/ 	.word	0x00000000
        /*0a24*/ 	.word	0x00000088
        /*0a28*/ 	.short	0x010a
        /*0a2a*/ 	.byte	0xff
	.zero		1


	//   ....[146]....
        /*0a2c*/ 	.word	0x00009250
        /*0a30*/ 	.word	0x00000000
        /*0a34*/ 	.word	0x00000088
        /*0a38*/ 	.short	0x010a
        /*0a3a*/ 	.byte	0xff
	.zero		1


	//   ....[147]....
        /*0a3c*/ 	.word	0x000092a0
        /*0a40*/ 	.word	0x00000003
        /*0a44*/ 	.word	0x00000160
        /*0a48*/ 	.short	0x010a
        /*0a4a*/ 	.byte	0xff
	.zero		1


	//   ....[148]....
        /*0a4c*/ 	.word	0x00009300
        /*0a50*/ 	.word	0x00000000
        /*0a54*/ 	.word	0x00000000
        /*0a58*/ 	.short	0x010a
        /*0a5a*/ 	.byte	0xff
	.zero		1


	//   ....[149]....
        /*0a5c*/ 	.word	0x00009360
        /*0a60*/ 	.word	0x00000000
        /*0a64*/ 	.word	0x00000000
        /*0a68*/ 	.short	0x010a
        /*0a6a*/ 	.byte	0xff
	.zero		1


	//   ....[150]....
        /*0a6c*/ 	.word	0x000093c0
        /*0a70*/ 	.word	0x00000000
        /*0a74*/ 	.word	0x00000000
        /*0a78*/ 	.short	0x010a
        /*0a7a*/ 	.byte	0xff
	.zero		1


	//   ....[151]....
        /*0a7c*/ 	.word	0x00009420
        /*0a80*/ 	.word	0x00000000
        /*0a84*/ 	.word	0x00000000
        /*0a88*/ 	.short	0x010a
        /*0a8a*/ 	.byte	0xff
	.zero		1


	//   ....[152]....
        /*0a8c*/ 	.word	0x00009480
        /*0a90*/ 	.word	0x00000000
        /*0a94*/ 	.word	0x00000000
        /*0a98*/ 	.short	0x010a
        /*0a9a*/ 	.byte	0xff
	.zero		1


	//   ....[153]....
        /*0a9c*/ 	.word	0x000094e0
        /*0aa0*/ 	.word	0x00000000
        /*0aa4*/ 	.word	0x00000000
        /*0aa8*/ 	.short	0x010a
        /*0aaa*/ 	.byte	0xff
	.zero		1


	//   ....[154]....
        /*0aac*/ 	.word	0x00009540
        /*0ab0*/ 	.word	0x00000000
        /*0ab4*/ 	.word	0x00000000
        /*0ab8*/ 	.short	0x010a
        /*0aba*/ 	.byte	0xff
	.zero		1


	//   ....[155]....
        /*0abc*/ 	.word	0x000095a0
        /*0ac0*/ 	.word	0x00000000
        /*0ac4*/ 	.word	0x00000000
        /*0ac8*/ 	.short	0x010a
        /*0aca*/ 	.byte	0xff
	.zero		1


	//   ....[156]....
        /*0acc*/ 	.word	0x00009600
        /*0ad0*/ 	.word	0x00000000
        /*0ad4*/ 	.word	0x00000000
        /*0ad8*/ 	.short	0x010a
        /*0ada*/ 	.byte	0xff
	.zero		1


	//   ....[157]....
        /*0adc*/ 	.word	0x00009660
        /*0ae0*/ 	.word	0x00000000
        /*0ae4*/ 	.word	0x00000000
        /*0ae8*/ 	.short	0x010a
        /*0aea*/ 	.byte	0xff
	.zero		1


	//   ....[158]....
        /*0aec*/ 	.word	0x000096c0
        /*0af0*/ 	.word	0x00000000
        /*0af4*/ 	.word	0x00000000
        /*0af8*/ 	.short	0x010a
        /*0afa*/ 	.byte	0xff
	.zero		1


	//   ....[159]....
        /*0afc*/ 	.word	0x00009720
        /*0b00*/ 	.word	0x00000000
        /*0b04*/ 	.word	0x00000000
        /*0b08*/ 	.short	0x010a
        /*0b0a*/ 	.byte	0xff
	.zero		1


	//   ....[160]....
        /*0b0c*/ 	.word	0x00009780
        /*0b10*/ 	.word	0x00000000
        /*0b14*/ 	.word	0x00000000
        /*0b18*/ 	.short	0x010a
        /*0b1a*/ 	.byte	0xff
	.zero		1


	//   ....[161]....
        /*0b1c*/ 	.word	0x000097e0
        /*0b20*/ 	.word	0x00000000
        /*0b24*/ 	.word	0x00000000
        /*0b28*/ 	.short	0x010a
        /*0b2a*/ 	.byte	0xff
	.zero		1


	//   ....[162]....
        /*0b2c*/ 	.word	0x00009840
        /*0b30*/ 	.word	0x00000000
        /*0b34*/ 	.word	0x00000000
        /*0b38*/ 	.short	0x010a
        /*0b3a*/ 	.byte	0xff
	.zero		1


	//   ....[163]....
        /*0b3c*/ 	.word	0x000098a0
        /*0b40*/ 	.word	0x00000000
        /*0b44*/ 	.word	0x00000000
        /*0b48*/ 	.short	0x010a
        /*0b4a*/ 	.byte	0xff
	.zero		1


	//   ....[164]....
        /*0b4c*/ 	.word	0x000098f0
        /*0b50*/ 	.word	0x00000002
        /*0b54*/ 	.word	0x000001c0
        /*0b58*/ 	.short	0x010a
        /*0b5a*/ 	.byte	0xff
	.zero		1


	//   ....[165]....
        /*0b5c*/ 	.word	0x00009950
        /*0b60*/ 	.word	0x00000002
        /*0b64*/ 	.word	0x00000170
        /*0b68*/ 	.short	0x010a
        /*0b6a*/ 	.byte	0xff
	.zero		1


	//   ....[166]....
        /*0b6c*/ 	.word	0x000099a0
        /*0b70*/ 	.word	0x00000002
        /*0b74*/ 	.word	0x00000160
        /*0b78*/ 	.short	0x010a
        /*0b7a*/ 	.byte	0xff
	.zero		1


	//   ....[167]....
        /*0b7c*/ 	.word	0x00009a00
        /*0b80*/ 	.word	0x00000000
        /*0b84*/ 	.word	0x00000170
        /*0b88*/ 	.short	0x010a
        /*0b8a*/ 	.byte	0xff
	.zero		1


	//   ....[168]....
        /*0b8c*/ 	.word	0x00009a50
        /*0b90*/ 	.word	0x00000000
        /*0b94*/ 	.word	0x00000160
        /*0b98*/ 	.short	0x010a
        /*0b9a*/ 	.byte	0xff
	.zero		1


	//   ....[169]....
        /*0b9c*/ 	.word	0x00009ab0
        /*0ba0*/ 	.word	0x00000002
        /*0ba4*/ 	.word	0x000001a0
        /*0ba8*/ 	.short	0x010a
        /*0baa*/ 	.byte	0xff
	.zero		1


	//   ....[170]....
        /*0bac*/ 	.word	0x00009b10
        /*0bb0*/ 	.word	0x00000000
        /*0bb4*/ 	.word	0x00000000
        /*0bb8*/ 	.short	0x010a
        /*0bba*/ 	.byte	0xff
	.zero		1


	//   ....[171]....
        /*0bbc*/ 	.word	0x00009b70
        /*0bc0*/ 	.word	0x00000000
        /*0bc4*/ 	.word	0x00000000
        /*0bc8*/ 	.short	0x010a
        /*0bca*/ 	.byte	0xff
	.zero		1


	//   ....[172]....
        /*0bcc*/ 	.word	0x00009bd0
        /*0bd0*/ 	.word	0x00000000
        /*0bd4*/ 	.word	0x00000000
        /*0bd8*/ 	.short	0x010a
        /*0bda*/ 	.byte	0xff
	.zero		1


	//   ....[173]....
        /*0bdc*/ 	.word	0x00009c30
        /*0be0*/ 	.word	0x00000000
        /*0be4*/ 	.word	0x00000000
        /*0be8*/ 	.short	0x010a
        /*0bea*/ 	.byte	0xff
	.zero		1


	//   ....[174]....
        /*0bec*/ 	.word	0x00009c90
        /*0bf0*/ 	.word	0x00000000
        /*0bf4*/ 	.word	0x00000000
        /*0bf8*/ 	.short	0x010a
        /*0bfa*/ 	.byte	0xff
	.zero		1


	//   ....[175]....
        /*0bfc*/ 	.word	0x00009ce0
        /*0c00*/ 	.word	0x0000000c
        /*0c04*/ 	.word	0x00000160
        /*0c08*/ 	.short	0x010a
        /*0c0a*/ 	.byte	0xff
	.zero		1


	//   ....[176]....
        /*0c0c*/ 	.word	0x00009d40
        /*0c10*/ 	.word	0x00000000
        /*0c14*/ 	.word	0x00000158
        /*0c18*/ 	.short	0x010a
        /*0c1a*/ 	.byte	0xff
	.zero		1


	//   ....[177]....
        /*0c1c*/ 	.word	0x00009da0
        /*0c20*/ 	.word	0x00000000
        /*0c24*/ 	.word	0x00000130
        /*0c28*/ 	.short	0x010a
        /*0c2a*/ 	.byte	0xff
	.zero		1


	//   ....[178]....
        /*0c2c*/ 	.word	0x00009e00
        /*0c30*/ 	.word	0x00000000
        /*0c34*/ 	.word	0x00000138
        /*0c38*/ 	.short	0x010a
        /*0c3a*/ 	.byte	0xff
	.zero		1


	//   ....[179]....
        /*0c3c*/ 	.word	0x00009e60
        /*0c40*/ 	.word	0x00000000
        /*0c44*/ 	.word	0x00000140
        /*0c48*/ 	.short	0x010a
        /*0c4a*/ 	.byte	0xff
	.zero		1


	//   ....[180]....
        /*0c4c*/ 	.word	0x00009ec0
        /*0c50*/ 	.word	0x00000000
        /*0c54*/ 	.word	0x00000148
        /*0c58*/ 	.short	0x010a
        /*0c5a*/ 	.byte	0xff
	.zero		1


	//   ....[181]....
        /*0c5c*/ 	.word	0x00009f20
        /*0c60*/ 	.word	0x00000000
        /*0c64*/ 	.word	0x00000130
        /*0c68*/ 	.short	0x010a
        /*0c6a*/ 	.byte	0xff
	.zero		1


	//   ....[182]....
        /*0c6c*/ 	.word	0x00009f80
        /*0c70*/ 	.word	0x00000000
        /*0c74*/ 	.word	0x00000138
        /*0c78*/ 	.short	0x010a
        /*0c7a*/ 	.byte	0xff
	.zero		1


	//   ....[183]....
        /*0c7c*/ 	.word	0x00009fe0
        /*0c80*/ 	.word	0x00000000
        /*0c84*/ 	.word	0x00000140
        /*0c88*/ 	.short	0x010a
        /*0c8a*/ 	.byte	0xff
	.zero		1


	//   ....[184]....
        /*0c8c*/ 	.word	0x0000a030
        /*0c90*/ 	.word	0x00000003
        /*0c94*/ 	.word	0x00000160
        /*0c98*/ 	.short	0x010a
        /*0c9a*/ 	.byte	0xff
	.zero		1


	//   ....[185]....
        /*0c9c*/ 	.word	0x0000a090
        /*0ca0*/ 	.word	0x00000000
        /*0ca4*/ 	.word	0x00000110
        /*0ca8*/ 	.short	0x010a
        /*0caa*/ 	.byte	0xff
	.zero		1


	//   ....[186]....
        /*0cac*/ 	.word	0x0000a0e0
        /*0cb0*/ 	.word	0x0000001a
        /*0cb4*/ 	.word	0x00000180
        /*0cb8*/ 	.short	0x010a
        /*0cba*/ 	.byte	0xff
	.zero		1


	//   ....[187]....
        /*0cbc*/ 	.word	0x0000a130
        /*0cc0*/ 	.word	0x00000004
        /*0cc4*/ 	.word	0x00000110
        /*0cc8*/ 	.short	0x010a
        /*0cca*/ 	.byte	0xff
	.zero		1


	//   ....[188]....
        /*0ccc*/ 	.word	0x0000a180
        /*0cd0*/ 	.word	0x00000002
        /*0cd4*/ 	.word	0x00000110
        /*0cd8*/ 	.short	0x010a
        /*0cda*/ 	.byte	0xff
	.zero		1


	//   ....[189]....
        /*0cdc*/ 	.word	0x0000a1d0
        /*0ce0*/ 	.word	0x00000003
        /*0ce4*/ 	.word	0x00000110
        /*0ce8*/ 	.short	0x010a
        /*0cea*/ 	.byte	0xff
	.zero		1


	//----- nvinfo : EIATTR_NUM_MBARRIERS
	.align		4
.L_47:
        /*0cec*/ 	.byte	0x03, 0x38
        /*0cee*/ 	.short	0x003c


	//----- nvinfo : EIATTR_EXIT_INSTR_OFFSETS
	.align		4
        /*0cf0*/ 	.byte	0x04, 0x1c
        /*0cf2*/ 	.short	(.L_49 - .L_48)


	//   ....[0]....
.L_48:
        /*0cf4*/ 	.word	0x00003660


	//   ....[1]....
        /*0cf8*/ 	.word	0x00003b70


	//   ....[2]....
        /*0cfc*/ 	.word	0x00003bd0


	//   ....[3]....
        /*0d00*/ 	.word	0x00004a70


	//   ....[4]....
        /*0d04*/ 	.word	0x00005bf0


	//   ....[5]....
        /*0d08*/ 	.word	0x00005c30


	//   ....[6]....
        /*0d0c*/ 	.word	0x00009060


	//   ....[7]....
        /*0d10*/ 	.word	0x000090d0


	//   ....[8]....
        /*0d14*/ 	.word	0x00009100


	//   ....[9]....
        /*0d18*/ 	.word	0x00009180


	//----- nvinfo : EIATTR_MAX_THREADS
	.align		4
.L_49:
        /*0d1c*/ 	.byte	0x04, 0x05
        /*0d1e*/ 	.short	(.L_51 - .L_50)
.L_50:
        /*0d20*/ 	.word	0x00000100
        /*0d24*/ 	.word	0x00000001
        /*0d28*/ 	.word	0x00000001


	//----- nvinfo : EIATTR_CRS_STACK_SIZE
	.align		4
.L_51:
        /*0d2c*/ 	.byte	0x04, 0x1e
        /*0d2e*/ 	.short	(.L_53 - .L_52)
.L_52:
        /*0d30*/ 	.word	0x00000000


	//----- nvinfo : EIATTR_CBANK_PARAM_SIZE
	.align		4
.L_53:
        /*0d34*/ 	.byte	0x03, 0x19
        /*0d36*/ 	.short	0x0800


	//----- nvinfo : EIATTR_PARAM_CBANK
	.align		4
        /*0d38*/ 	.byte	0x04, 0x0a
        /*0d3a*/ 	.short	(.L_55 - .L_54)
	.align		4
.L_54:
        /*0d3c*/ 	.word	index@(.nv.constant0._ZN7cutlass13device_kernelINS_4gemm6kernel13GemmUniversalIN4cute5tupleIJiiiiEEENS1_10collective13CollectiveMmaINS1_35MainloopSm100TmaUmmaWarpSpecializedILi17ELi2ELi4ENS5_IJNS4_1CILi4EEESB_NSA_ILi1EEEEEEEENS5_IJNSA_ILi64EEENSA_ILi128EEENSA_ILi32EEEEEENS_6half_tENS5_IJlSC_lEEESJ_SK_NS4_8TiledMMAINS4_8MMA_AtomIJNS4_20SM100_MMA_F16BF16_SSISJ_SJ_fLi64ELi128ELNS4_4UMMA5MajorE0ELSP_0ELNSO_7ScaleInE0ELSQ_0EEEEEENS4_6LayoutINS5_IJSC_SC_SC_EEENS5_IJNSA_ILi0EEESV_SV_EEEEENS5_IJNS4_10UnderscoreESY_SY_EEEEENS4_23SM90_TMA_LOAD_MULTICASTENS4_14ComposedLayoutINS4_7SwizzleILi2ELi4ELi3EEENS4_18smem_ptr_flag_bitsILi16EEENST_INS5_IJNSA_ILi8EEESH_EEENS5_IJSH_SC_EEEEEEEvNS4_8identityES11_S1B_vS1C_EENS_8epilogue10collective18CollectiveEpilogueINS1E_23Sm100TmaWarpSpecializedILi4ELi2ELi16ELb1ELb0EEEJSI_NS5_IJNST_ISF_SC_EENST_ISH_SC_EEEEESJ_SK_SJ_SK_NS1E_6fusion15FusionCallbacksIS1I_NS1M_17LinearCombinationISJ_fSJ_fLNS_15FloatRoundStyleE2EEESI_S1L_JEEENS4_5SM1004TMEM4LOAD26SM100_TMEM_LOAD_16dp256b4xENS4_13SM90_TMA_LOADES1B_NS4_17SM75_U32x4_LDSM_NENS4_14SM90_TMA_STOREES1B_NS4_17SM90_U32x4_STSM_NENS4_39AutoVectorizingCopyWithAssumedAlignmentILi128EEEEEEvvEEEEvNT_6ParamsE)
        /*0d40*/ 	.short	0x0380
        /*0d42*/ 	.short	0x0800


	//----- nvinfo : EIATTR_SW_WAR
	.align		4
.L_55:
        /*0d44*/ 	.byte	0x04, 0x36
        /*0d46*/ 	.short	(.L_57 - .L_56)
.L_56:
        /*0d48*/ 	.word	0x00000008
.L_57:


//--------------------- .nv.callgraph             --------------------------
	.section	.nv.callgraph,"",@"SHT_CUDA_CALLGRAPH"
	.align	4
	.sectionentsize	8
	.align		4
        /*0000*/ 	.word	0x00000000
	.align		4
        /*0004*/ 	.word	0xffffffff
	.align		4
        /*0008*/ 	.word	index@(_ZN7cutlass13device_kernelINS_4gemm6kernel13GemmUniversalIN4cute5tupleIJiiiiEEENS1_10collective13CollectiveMmaINS1_35MainloopSm100TmaUmmaWarpSpecializedILi17ELi2ELi4ENS5_IJNS4_1CILi4EEESB_NSA_ILi1EEEEEEEENS5_IJNSA_ILi64EEENSA_ILi128EEENSA_ILi32EEEEEENS_6half_tENS5_IJlSC_lEEESJ_SK_NS4_8TiledMMAINS4_8MMA_AtomIJNS4_20SM100_MMA_F16BF16_SSISJ_SJ_fLi64ELi128ELNS4_4UMMA5MajorE0ELSP_0ELNSO_7ScaleInE0ELSQ_0EEEEEENS4_6LayoutINS5_IJSC_SC_SC_EEENS5_IJNSA_ILi0EEESV_SV_EEEEENS5_IJNS4_10UnderscoreESY_SY_EEEEENS4_23SM90_TMA_LOAD_MULTICASTENS4_14ComposedLayoutINS4_7SwizzleILi2ELi4ELi3EEENS4_18smem_ptr_flag_bitsILi16EEENST_INS5_IJNSA_ILi8EEESH_EEENS5_IJSH_SC_EEEEEEEvNS4_8identityES11_S1B_vS1C_EENS_8epilogue10collective18CollectiveEpilogueINS1E_23Sm100TmaWarpSpecializedILi4ELi2ELi16ELb1ELb0EEEJSI_NS5_IJNST_ISF_SC_EENST_ISH_SC_EEEEESJ_SK_SJ_SK_NS1E_6fusion15FusionCallbacksIS1I_NS1M_17LinearCombinationISJ_fSJ_fLNS_15FloatRoundStyleE2EEESI_S1L_JEEENS4_5SM1004TMEM4LOAD26SM100_TMEM_LOAD_16dp256b4xENS4_13SM90_TMA_LOADES1B_NS4_17SM75_U32x4_LDSM_NENS4_14SM90_TMA_STOREES1B_NS4_17SM90_U32x4_STSM_NENS4_39AutoVectorizingCopyWithAssumedAlignmentILi128EEEEEEvvEEEEvNT_6ParamsE)
	.align		4
        /*000c*/ 	.word	index@(__assertfail)
	.align		4
        /*0010*/ 	.word	0x00000000
	.align		4
        /*0014*/ 	.word	0xfffffffe
	.align		4
        /*0018*/ 	.word	0x00000000
	.align		4
        /*001c*/ 	.word	0xfffffffd
	.align		4
        /*0020*/ 	.word	0x00000000
	.align		4
        /*0024*/ 	.word	0xfffffffc


//--------------------- .nv.constant4             --------------------------
	.section	.nv.constant4,"a",@progbits
	.align	8
	.align		8
.nv.constant4:
        /*0000*/ 	.dword	__assertfail
	.align		8
        /*0008*/ 	.dword	__unnamed_1
	.align		8
        /*0010*/ 	.dword	__unnamed_2
	.align		8
        /*0018*/ 	.dword	_ZN40_INTERNAL_7516767d_4_k_cu_12a7de44_246504cuda3std3__45__cpo5beginE
	.align		8
        /*0020*/ 	.dword	_ZN40_INTERNAL_7516767d_4_k_cu_12a7de44_246504cuda3std3__45__cpo3endE
	.align		8
        /*0028*/ 	.dword	_ZN40_INTERNAL_7516767d_4_k_cu_12a7de44_246504cuda3std3__45__cpo6cbeginE
	.align		8
        /*0030*/ 	.dword	_ZN40_INTERNAL_7516767d_4_k_cu_12a7de44_246504cuda3std3__45__cpo4cendE
	.align		8
        /*0038*/ 	.dword	_ZN40_INTERNAL_7516767d_4_k_cu_12a7de44_246504cuda3std3__442_GLOBAL__N__7516767d_4_k_cu_12a7de44_246506ignoreE
	.align		8
        /*0040*/ 	.dword	_ZN40_INTERNAL_7516767d_4_k_cu_12a7de44_246504cuda3std3__419piecewise_constructE
	.align		8
        /*0048*/ 	.dword	_ZN40_INTERNAL_7516767d_4_k_cu_12a7de44_246504cuda3std3__48in_placeE
	.align		8
        /*0050*/ 	.dword	_ZN40_INTERNAL_7516767d_4_k_cu_12a7de44_246504cuda3std6ranges3__45__cpo4swapE
	.align		8
        /*0058*/ 	.dword	_ZN40_INTERNAL_7516767d_4_k_cu_12a7de44_246504cuda3std6ranges3__45__cpo9iter_moveE
	.align		8
        /*0060*/ 	.dword	_ZN40_INTERNAL_7516767d_4_k_cu_12a7de44_246504cute7productE
	.align		8
        /*0068*/ 	.dword	_ZN40_INTERNAL_7516767d_4_k_cu_12a7de44_246504cute1_E
	.align		8
        /*0070*/ 	.dword	$str$25
	.align		8
        /*0078*/ 	.dword	$str$26
	.align		8
        /*0080*/ 	.dword	$str$27
	.align		8
        /*0088*/ 	.dword	$str$28


//--------------------- .text._ZN7cutlass13device_kernelINS_4gemm6kernel13GemmUniversalIN4cute5tupleIJiiiiEEENS1_10collective13CollectiveMmaINS1_35MainloopSm100TmaUmmaWarpSpecializedILi17ELi2ELi4ENS5_IJNS4_1CILi4EEESB_NSA_ILi1EEEEEEEENS5_IJNSA_ILi64EEENSA_ILi128EEENSA_ILi32EEEEEENS_6half_tENS5_IJlSC_lEEESJ_SK_NS4_8TiledMMAINS4_8MMA_AtomIJNS4_20SM100_MMA_F16BF16_SSISJ_SJ_fLi64ELi128ELNS4_4UMMA5MajorE0ELSP_0ELNSO_7ScaleInE0ELSQ_0EEEEEENS4_6LayoutINS5_IJSC_SC_SC_EEENS5_IJNSA_ILi0EEESV_SV_EEEEENS5_IJNS4_10UnderscoreESY_SY_EEEEENS4_23SM90_TMA_LOAD_MULTICASTENS4_14ComposedLayoutINS4_7SwizzleILi2ELi4ELi3EEENS4_18smem_ptr_flag_bitsILi16EEENST_INS5_IJNSA_ILi8EEESH_EEENS5_IJSH_SC_EEEEEEEvNS4_8identityES11_S1B_vS1C_EENS_8epilogue10collective18CollectiveEpilogueINS1E_23Sm100TmaWarpSpecializedILi4ELi2ELi16ELb1ELb0EEEJSI_NS5_IJNST_ISF_SC_EENST_ISH_SC_EEEEESJ_SK_SJ_SK_NS1E_6fusion15FusionCallbacksIS1I_NS1M_17LinearCombinationISJ_fSJ_fLNS_15FloatRoundStyleE2EEESI_S1L_JEEENS4_5SM1004TMEM4LOAD26SM100_TMEM_LOAD_16dp256b4xENS4_13SM90_TMA_LOADES1B_NS4_17SM75_U32x4_LDSM_NENS4_14SM90_TMA_STOREES1B_NS4_17SM90_U32x4_STSM_NENS4_39AutoVectorizingCopyWithAssumedAlignmentILi128EEEEEEvvEEEEvNT_6ParamsE --------------------------
	.section	.text._ZN7cutlass13device_kernelINS_4gemm6kernel13GemmUniversalIN4cute5tupleIJiiiiEEENS1_10collective13CollectiveMmaINS1_35MainloopSm100TmaUmmaWarpSpecializedILi17ELi2ELi4ENS5_IJNS4_1CILi4EEESB_NSA_ILi1EEEEEEEENS5_IJNSA_ILi64EEENSA_ILi128EEENSA_ILi32EEEEEENS_6half_tENS5_IJlSC_lEEESJ_SK_NS4_8TiledMMAINS4_8MMA_AtomIJNS4_20SM100_MMA_F16BF16_SSISJ_SJ_fLi64ELi128ELNS4_4UMMA5MajorE0ELSP_0ELNSO_7ScaleInE0ELSQ_0EEEEEENS4_6LayoutINS5_IJSC_SC_SC_EEENS5_IJNSA_ILi0EEESV_SV_EEEEENS5_IJNS4_10UnderscoreESY_SY_EEEEENS4_23SM90_TMA_LOAD_MULTICASTENS4_14ComposedLayoutINS4_7SwizzleILi2ELi4ELi3EEENS4_18smem_ptr_flag_bitsILi16EEENST_INS5_IJNSA_ILi8EEESH_EEENS5_IJSH_SC_EEEEEEEvNS4_8identityES11_S1B_vS1C_EENS_8epilogue10collective18CollectiveEpilogueINS1E_23Sm100TmaWarpSpecializedILi4ELi2ELi16ELb1ELb0EEEJSI_NS5_IJNST_ISF_SC_EENST_ISH_SC_EEEEESJ_SK_SJ_SK_NS1E_6fusion15FusionCallbacksIS1I_NS1M_17LinearCombinationISJ_fSJ_fLNS_15FloatRoundStyleE2EEESI_S1L_JEEENS4_5SM1004TMEM4LOAD26SM100_TMEM_LOAD_16dp256b4xENS4_13SM90_TMA_LOADES1B_NS4_17SM75_U32x4_LDSM_NENS4_14SM90_TMA_STOREES1B_NS4_17SM90_U32x4_STSM_NENS4_39AutoVectorizingCopyWithAssumedAlignmentILi128EEEEEEvvEEEEvNT_6ParamsE,"ax",@progbits
	.align	128
.text._ZN7cutlass13device_kernelINS_4gemm6kernel13GemmUniversalIN4cute5tupleIJiiiiEEENS1_10collective13CollectiveMmaINS1_35MainloopSm100TmaUmmaWarpSpecializedILi17ELi2ELi4ENS5_IJNS4_1CILi4EEESB_NSA_ILi1EEEEEEEENS5_IJNSA_ILi64EEENSA_ILi128EEENSA_ILi32EEEEEENS_6half_tENS5_IJlSC_lEEESJ_SK_NS4_8TiledMMAINS4_8MMA_AtomIJNS4_20SM100_MMA_F16BF16_SSISJ_SJ_fLi64ELi128ELNS4_4UMMA5MajorE0ELSP_0ELNSO_7ScaleInE0ELSQ_0EEEEEENS4_6LayoutINS5_IJSC_SC_SC_EEENS5_IJNSA_ILi0EEESV_SV_EEEEENS5_IJNS4_10UnderscoreESY_SY_EEEEENS4_23SM90_TMA_LOAD_MULTICASTENS4_14ComposedLayoutINS4_7SwizzleILi2ELi4ELi3EEENS4_18smem_ptr_flag_bitsILi16EEENST_INS5_IJNSA_ILi8EEESH_EEENS5_IJSH_SC_EEEEEEEvNS4_8identityES11_S1B_vS1C_EENS_8epilogue10collective18CollectiveEpilogueINS1E_23Sm100TmaWarpSpecializedILi4ELi2ELi16ELb1ELb0EEEJSI_NS5_IJNST_ISF_SC_EENST_ISH_SC_EEEEESJ_SK_SJ_SK_NS1E_6fusion15FusionCallbacksIS1I_NS1M_17LinearCombinationISJ_fSJ_fLNS_15FloatRoundStyleE2EEESI_S1L_JEEENS4_5SM1004TMEM4LOAD26SM100_TMEM_LOAD_16dp256b4xENS4_13SM90_TMA_LOADES1B_NS4_17SM75_U32x4_LDSM_NENS4_14SM90_TMA_STOREES1B_NS4_17SM90_U32x4_STSM_NENS4_39AutoVectorizingCopyWithAssumedAlignmentILi128EEEEEEvvEEEEvNT_6ParamsE:
        .type           _ZN7cutlass13device_kernelINS_4gemm6kernel13GemmUniversalIN4cute5tupleIJiiiiEEENS1_10collective13CollectiveMmaINS1_35MainloopSm100TmaUmmaWarpSpecializedILi17ELi2ELi4ENS5_IJNS4_1CILi4EEESB_NSA_ILi1EEEEEEEENS5_IJNSA_ILi64EEENSA_ILi128EEENSA_ILi32EEEEEENS_6half_tENS5_IJlSC_lEEESJ_SK_NS4_8TiledMMAINS4_8MMA_AtomIJNS4_20SM100_MMA_F16BF16_SSISJ_SJ_fLi64ELi128ELNS4_4UMMA5MajorE0ELSP_0ELNSO_7ScaleInE0ELSQ_0EEEEEENS4_6LayoutINS5_IJSC_SC_SC_EEENS5_IJNSA_ILi0EEESV_SV_EEEEENS5_IJNS4_10UnderscoreESY_SY_EEEEENS4_23SM90_TMA_LOAD_MULTICASTENS4_14ComposedLayoutINS4_7SwizzleILi2ELi4ELi3EEENS4_18smem_ptr_flag_bitsILi16EEENST_INS5_IJNSA_ILi8EEESH_EEENS5_IJSH_SC_EEEEEEEvNS4_8identityES11_S1B_vS1C_EENS_8epilogue10collective18CollectiveEpilogueINS1E_23Sm100TmaWarpSpecializedILi4ELi2ELi16ELb1ELb0EEEJSI_NS5_IJNST_ISF_SC_EENST_ISH_SC_EEEEESJ_SK_SJ_SK_NS1E_6fusion15FusionCallbacksIS1I_NS1M_17LinearCombinationISJ_fSJ_fLNS_15FloatRoundStyleE2EEESI_S1L_JEEENS4_5SM1004TMEM4LOAD26SM100_TMEM_LOAD_16dp256b4xENS4_13SM90_TMA_LOADES1B_NS4_17SM75_U32x4_LDSM_NENS4_14SM90_TMA_STOREES1B_NS4_17SM90_U32x4_STSM_NENS4_39AutoVectorizingCopyWithAssumedAlignmentILi128EEEEEEvvEEEEvNT_6ParamsE,@function
        .size           _ZN7cutlass13device_kernelINS_4gemm6kernel13GemmUniversalIN4cute5tupleIJiiiiEEENS1_10collective13CollectiveMmaINS1_35MainloopSm100TmaUmmaWarpSpecializedILi17ELi2ELi4ENS5_IJNS4_1CILi4EEESB_NSA_ILi1EEEEEEEENS5_IJNSA_ILi64EEENSA_ILi128EEENSA_ILi32EEEEEENS_6half_tENS5_IJlSC_lEEESJ_SK_NS4_8TiledMMAINS4_8MMA_AtomIJNS4_20SM100_MMA_F16BF16_SSISJ_SJ_fLi64ELi128ELNS4_4UMMA5MajorE0ELSP_0ELNSO_7ScaleInE0ELSQ_0EEEEEENS4_6LayoutINS5_IJSC_SC_SC_EEENS5_IJNSA_ILi0EEESV_SV_EEEEENS5_IJNS4_10UnderscoreESY_SY_EEEEENS4_23SM90_TMA_LOAD_MULTICASTENS4_14ComposedLayoutINS4_7SwizzleILi2ELi4ELi3EEENS4_18smem_ptr_flag_bitsILi16EEENST_INS5_IJNSA_ILi8EEESH_EEENS5_IJSH_SC_EEEEEEEvNS4_8identityES11_S1B_vS1C_EENS_8epilogue10collective18CollectiveEpilogueINS1E_23Sm100TmaWarpSpecializedILi4ELi2ELi16ELb1ELb0EEEJSI_NS5_IJNST_ISF_SC_EENST_ISH_SC_EEEEESJ_SK_SJ_SK_NS1E_6fusion15FusionCallbacksIS1I_NS1M_17LinearCombinationISJ_fSJ_fLNS_15FloatRoundStyleE2EEESI_S1L_JEEENS4_5SM1004TMEM4LOAD26SM100_TMEM_LOAD_16dp256b4xENS4_13SM90_TMA_LOADES1B_NS4_17SM75_U32x4_LDSM_NENS4_14SM90_TMA_STOREES1B_NS4_17SM90_U32x4_STSM_NENS4_39AutoVectorizingCopyWithAssumedAlignmentILi128EEEEEEvvEEEEvNT_6ParamsE,(.L_x_223 - _ZN7cutlass13device_kernelINS_4gemm6kernel13GemmUniversalIN4cute5tupleIJiiiiEEENS1_10collective13CollectiveMmaINS1_35MainloopSm100TmaUmmaWarpSpecializedILi17ELi2ELi4ENS5_IJNS4_1CILi4EEESB_NSA_ILi1EEEEEEEENS5_IJNSA_ILi64EEENSA_ILi128EEENSA_ILi32EEEEEENS_6half_tENS5_IJlSC_lEEESJ_SK_NS4_8TiledMMAINS4_8MMA_AtomIJNS4_20SM100_MMA_F16BF16_SSISJ_SJ_fLi64ELi128ELNS4_4UMMA5MajorE0ELSP_0ELNSO_7ScaleInE0ELSQ_0EEEEEENS4_6LayoutINS5_IJSC_SC_SC_EEENS5_IJNSA_ILi0EEESV_SV_EEEEENS5_IJNS4_10UnderscoreESY_SY_EEEEENS4_23SM90_TMA_LOAD_MULTICASTENS4_14ComposedLayoutINS4_7SwizzleILi2ELi4ELi3EEENS4_18smem_ptr_flag_bitsILi16EEENST_INS5_IJNSA_ILi8EEESH_EEENS5_IJSH_SC_EEEEEEEvNS4_8identityES11_S1B_vS1C_EENS_8epilogue10collective18CollectiveEpilogueINS1E_23Sm100TmaWarpSpecializedILi4ELi2ELi16ELb1ELb0EEEJSI_NS5_IJNST_ISF_SC_EENST_ISH_SC_EEEEESJ_SK_SJ_SK_NS1E_6fusion15FusionCallbacksIS1I_NS1M_17LinearCombinationISJ_fSJ_fLNS_15FloatRoundStyleE2EEESI_S1L_JEEENS4_5SM1004TMEM4LOAD26SM100_TMEM_LOAD_16dp256b4xENS4_13SM90_TMA_LOADES1B_NS4_17SM75_U32x4_LDSM_NENS4_14SM90_TMA_STOREES1B_NS4_17SM90_U32x4_STSM_NENS4_39AutoVectorizingCopyWithAssumedAlignmentILi128EEEEEEvvEEEEvNT_6ParamsE)
        .other          _ZN7cutlass13device_kernelINS_4gemm6kernel13GemmUniversalIN4cute5tupleIJiiiiEEENS1_10collective13CollectiveMmaINS1_35MainloopSm100TmaUmmaWarpSpecializedILi17ELi2ELi4ENS5_IJNS4_1CILi4EEESB_NSA_ILi1EEEEEEEENS5_IJNSA_ILi64EEENSA_ILi128EEENSA_ILi32EEEEEENS_6half_tENS5_IJlSC_lEEESJ_SK_NS4_8TiledMMAINS4_8MMA_AtomIJNS4_20SM100_MMA_F16BF16_SSISJ_SJ_fLi64ELi128ELNS4_4UMMA5MajorE0ELSP_0ELNSO_7ScaleInE0ELSQ_0EEEEEENS4_6LayoutINS5_IJSC_SC_SC_EEENS5_IJNSA_ILi0EEESV_SV_EEEEENS5_IJNS4_10UnderscoreESY_SY_EEEEENS4_23SM90_TMA_LOAD_MULTICASTENS4_14ComposedLayoutINS4_7SwizzleILi2ELi4ELi3EEENS4_18smem_ptr_flag_bitsILi16EEENST_INS5_IJNSA_ILi8EEESH_EEENS5_IJSH_SC_EEEEEEEvNS4_8identityES11_S1B_vS1C_EENS_8epilogue10collective18CollectiveEpilogueINS1E_23Sm100TmaWarpSpecializedILi4ELi2ELi16ELb1ELb0EEEJSI_NS5_IJNST_ISF_SC_EENST_ISH_SC_EEEEESJ_SK_SJ_SK_NS1E_6fusion15FusionCallbacksIS1I_NS1M_17LinearCombinationISJ_fSJ_fLNS_15FloatRoundStyleE2EEESI_S1L_JEEENS4_5SM1004TMEM4LOAD26SM100_TMEM_LOAD_16dp256b4xENS4_13SM90_TMA_LOADES1B_NS4_17SM75_U32x4_LDSM_NENS4_14SM90_TMA_STOREES1B_NS4_17SM90_U32x4_STSM_NENS4_39AutoVectorizingCopyWithAssumedAlignmentILi128EEEEEEvvEEEEvNT_6ParamsE,@"STO_CUDA_ENTRY STV_DEFAULT"
_ZN7cutlass13device_kernelINS_4gemm6kernel13GemmUniversalIN4cute5tupleIJiiiiEEENS1_10collective13CollectiveMmaINS1_35MainloopSm100TmaUmmaWarpSpecializedILi17ELi2ELi4ENS5_IJNS4_1CILi4EEESB_NSA_ILi1EEEEEEEENS5_IJNSA_ILi64EEENSA_ILi128EEENSA_ILi32EEEEEENS_6half_tENS5_IJlSC_lEEESJ_SK_NS4_8TiledMMAINS4_8MMA_AtomIJNS4_20SM100_MMA_F16BF16_SSISJ_SJ_fLi64ELi128ELNS4_4UMMA5MajorE0ELSP_0ELNSO_7ScaleInE0ELSQ_0EEEEEENS4_6LayoutINS5_IJSC_SC_SC_EEENS5_IJNSA_ILi0EEESV_SV_EEEEENS5_IJNS4_10UnderscoreESY_SY_EEEEENS4_23SM90_TMA_LOAD_MULTICASTENS4_14ComposedLayoutINS4_7SwizzleILi2ELi4ELi3EEENS4_18smem_ptr_flag_bitsILi16EEENST_INS5_IJNSA_ILi8EEESH_EEENS5_IJSH_SC_EEEEEEEvNS4_8identityES11_S1B_vS1C_EENS_8epilogue10collective18CollectiveEpilogueINS1E_23Sm100TmaWarpSpecializedILi4ELi2ELi16ELb1ELb0EEEJSI_NS5_IJNST_ISF_SC_EENST_ISH_SC_EEEEESJ_SK_SJ_SK_NS1E_6fusion15FusionCallbacksIS1I_NS1M_17LinearCombinationISJ_fSJ_fLNS_15FloatRoundStyleE2EEESI_S1L_JEEENS4_5SM1004TMEM4LOAD26SM100_TMEM_LOAD_16dp256b4xENS4_13SM90_TMA_LOADES1B_NS4_17SM75_U32x4_LDSM_NENS4_14SM90_TMA_STOREES1B_NS4_17SM90_U32x4_STSM_NENS4_39AutoVectorizingCopyWithAssumedAlignmentILi128EEEEEEvvEEEEvNT_6ParamsE:
[----:B------:R-:W1:Y:S01]  /*0000*/  LDC R1, c[0x0][0x37c] ;  /* 0x0000df00ff017b82 */ /* 0x000e620000000800 */
[----:B------:R-:W2:Y:S01]  /*0010*/  S2R R60, SR_TID.X ;  /* 0x00000000003c7919 */ /* 0x000ea20000002100 */
[----:B------:R-:W3:Y:S01]  /*0020*/  LDCU.64 UR8, c[0x0][0x890] ;  /* 0x00011200ff0877ac */ /* 0x000ee20008000a00 */
[----:B------:R-:W-:Y:S02]  /*0030*/  PRMT R49, RZ, 0x7610, R49 ;  /* 0x00007610ff317816 */ /* 0x000fe40000000031 */
[----:B------:R-:W-:Y:S02]  /*0040*/  ELECT P3, URZ, PT ;  /* 0x0000000000ff782f */ /* 0x000fe40003860000 */
[----:B---3--:R-:W-:-:S04]  /*0050*/  ISETP.NE.U32.AND P0, PT, RZ, UR8, PT ;  /* 0x00000008ff007c0c */ /* 0x008fc8000bf05070 */
[----:B------:R-:W-:Y:S02]  /*0060*/  ISETP.NE.AND.EX P1, PT, RZ, UR9, PT, P0 ;  /* 0x00000009ff007c0c */ /* 0x000fe4000bf25300 */
[----:B--2---:R-:W-:-:S05]  /*0070*/  SHF.R.U32.HI R50, RZ, 0x5, R60 ;  /* 0x00000005ff327819 */ /* 0x004fca000001163c */
[----:B------:R-:W2:Y:S02]  /*0080*/  SHFL.IDX PT, R0, R50, RZ, 0x1f ;  /* 0x00001fff32007589 */ /* 0x000ea400000e0000 */
[----:B--2---:R-:W-:-:S04]  /*0090*/  R2UR UR17, R0 ;  /* 0x00000000001172ca */ /* 0x004fc800000e0000 */
[----:B-1----:R-:W-:Y:S05]  /*00a0*/  @P1 BRA `(.L_x_0) ;  /* 0x0000000000301947 */ /* 0x002fea0003800000 */
[----:B------:R-:W1:Y:S02]  /*00b0*/  LDCU.64 UR4, c[0x0][0x888] ;  /* 0x00011100ff0477ac */ /* 0x000e640008000a00 */
[----:B-1----:R-:W-:-:S04]  /*00c0*/  UISETP.NE.U32.AND UP0, UPT, UR4, URZ, UPT ;  /* 0x000000ff0400728c */ /* 0x002fc8000bf05070 */
[----:B------:R-:W-:-:S09]  /*00d0*/  UISETP.NE.AND.EX UP0, UPT, UR5, URZ, UPT, UP0 ;  /* 0x000000ff0500728c */ /* 0x000fd2000bf05300 */
[----:B------:R-:W-:Y:S05]  /*00e0*/  BRA.U !UP0, `(.L_x_1) ;  /* 0x0000000108147547 */ /* 0x000fea000b800000 */
[----:B------:R-:W1:Y:S01]  /*00f0*/  LDC.64 R2, c[0x0][0x888] ;  /* 0x00022200ff027b82 */ /* 0x000e620000000a00 */
[----:B------:R-:W1:Y:S02]  /*0100*/  LDCU.64 UR4, c[0x0][0x358] ;  /* 0x00006b00ff0477ac */ /* 0x000e640008000a00 */
[----:B-1----:R1:W5:Y:S01]  /*0110*/  LDG.E R27, desc[UR4][R2.64] ;  /* 0x00000004021b7981 */ /* 0x002362000c1e1900 */
[----:B------:R-:W-:Y:S01]  /*0120*/  HFMA2 R49, -RZ, RZ, 0, 5.9604644775390625e-08 ;  /* 0x00000001ff317431 */ /* 0x000fe200000001ff */
[----:B------:R-:W-:Y:S05]  /*0130*/  BRA `(.L_x_0) ;  /* 0x00000000000c7947 */ /* 0x000fea0003800000 */
.L_x_1:
[----:B------:R-:W1:Y:S01]  /*0140*/  LDCU UR4, c[0x0][0x880] ;  /* 0x00011000ff0477ac */ /* 0x000e620008000800 */
[----:B------:R-:W-:Y:S01]  /*0150*/  HFMA2 R49, -RZ, RZ, 0, 5.9604644775390625e-08 ;  /* 0x00000001ff317431 */ /* 0x000fe200000001ff */
[----:B-1----:R-:W-:-:S07]  /*0160*/  MOV R27, UR4 ;  /* 0x00000004001b7c02 */ /* 0x002fce0008000f00 */
.L_x_0:
[----:B------:R-:W2:Y:S02]  /*0170*/  LDCU.64 UR4, c[0x0][0x8b0] ;  /* 0x00011600ff0477ac */ /* 0x000ea40008000a00 */
[----:B--2---:R-:W-:-:S04]  /*0180*/  UISETP.NE.U32.AND UP0, UPT, UR4, URZ, UPT ;  /* 0x000000ff0400728c */ /* 0x004fc8000bf05070 */
[----:B------:R-:W-:-:S09]  /*0190*/  UISETP.NE.AND.EX UP0, UPT, UR5, URZ, UPT, UP0 ;  /* 0x000000ff0500728c */ /* 0x000fd2000bf05300 */
[----:B------:R-:W-:Y:S05]  /*01a0*/  BRA.U UP0, `(.L_x_2) ;  /* 0x0000000100287547 */ /* 0x000fea000b800000 */
[----:B------:R-:W2:Y:S02]  /*01b0*/  LDCU.64 UR4, c[0x0][0x8a8] ;  /* 0x00011500ff0477ac */ /* 0x000ea40008000a00 */
[----:B--2---:R-:W-:-:S04]  /*01c0*/  UISETP.NE.U32.AND UP0, UPT, UR4, URZ, UPT ;  /* 0x000000ff0400728c */ /* 0x004fc8000bf05070 */
[----:B------:R-:W-:-:S09]  /*01d0*/  UISETP.NE.AND.EX UP0, UPT, UR5, URZ, UPT, UP0 ;  /* 0x000000ff0500728c */ /* 0x000fd2000bf05300 */
[----:B------:R-:W-:Y:S05]  /*01e0*/  BRA.U !UP0, `(.L_x_3) ;  /* 0x0000000108107547 */ /* 0x000fea000b800000 */
[----:B------:R-:W2:Y:S01]  /*01f0*/  LDC.64 R24, c[0x0][0x8a8] ;  /* 0x00022a00ff187b82 */ /* 0x000ea20000000a00 */
[----:B------:R-:W2:Y:S02]  /*0200*/  LDCU.64 UR4, c[0x0][0x358] ;  /* 0x00006b00ff0477ac */ /* 0x000ea40008000a00 */
[----:B--2---:R2:W5:Y:S01]  /*0210*/  LDG.E R24, desc[UR4][R24.64] ;  /* 0x0000000418187981 */ /* 0x004562000c1e1900 */
[----:B------:R-:W-:Y:S05]  /*0220*/  BRA `(.L_x_2) ;  /* 0x0000000000087947 */ /* 0x000fea0003800000 */
.L_x_3:
[----:B------:R-:W2:Y:S02]  /*0230*/  LDCU UR4, c[0x0][0x8a0] ;  /* 0x00011400ff0477ac */ /* 0x000ea40008000800 */
[----:B--2---:R-:W-:Y:S02]  /*0240*/  MOV R24, UR4 ;  /* 0x0000000400187c02 */ /* 0x004fe40008000f00 */
.L_x_2:
[----:B------:R-:W-:Y:S01]  /*0250*/  IMAD.U32 R0, RZ, RZ, UR17 ;  /* 0x00000011ff007e24 */ /* 0x000fe2000f8e00ff */
[----:B------:R-:W-:Y:S04]  /*0260*/  BSSY.RECONVERGENT B0, `(.L_x_4) ;  /* 0x000000c000007945 */ /* 0x000fe80003800200 */
[C---:B------:R-:W-:Y:S02]  /*0270*/  ISETP.NE.OR P2, PT, R0.reuse, 0x1, !P3 ;  /* 0x000000010000780c */ /* 0x040fe40005f45670 */
[----:B------:R-:W-:-:S11]  /*0280*/  ISETP.NE.OR P1, PT, R0, 0x3, !P3 ;  /* 0x000000030000780c */ /* 0x000fd60005f25670 */
[----:B------:R-:W-:Y:S05]  /*0290*/  @P2 BRA `(.L_x_5) ;  /* 0x0000000000202947 */ /* 0x000fea0003800000 */
[----:B------:R-:W3:Y:S02]  /*02a0*/  LDCU.64 UR4, c[0x0][0x348] ;  /* 0x00006900ff0477ac */ /* 0x000ee40008000a00 */
[----:B---3--:R-:W-:Y:S02]  /*02b0*/  UIADD3 UR6, UP1, UPT, UR4, 0x80, URZ ;  /* 0x0000008004067890 */ /* 0x008fe4000ff3e0ff */
[----:B------:R-:W-:Y:S02]  /*02c0*/  UIADD3 UR4, UP0, UPT, UR4, 0x180, URZ ;  /* 0x0000018004047890 */ /* 0x000fe4000ff1e0ff */
[----:B------:R-:W-:Y:S02]  /*02d0*/  UIADD3.X UR7, UPT, UPT, URZ, UR5, URZ, UP1, !UPT ;  /* 0x00000005ff077290 */ /* 0x000fe40008ffe4ff */
[----:B------:R-:W-:-:S07]  /*02e0*/  UIADD3.X UR5, UPT, UPT, URZ, UR5, URZ, UP0, !UPT ;  /* 0x00000005ff057290 */ /* 0x000fce00087fe4ff */
[----:B------:R3:W-:Y:S02]  /*02f0*/  UTMACCTL.PF [UR6] ;  /* 0x00000000060079b9 */ /* 0x0007e40008040000 */
[----:B------:R3:W-:Y:S02]  /*0300*/  UTMACCTL.PF [UR4] ;  /* 0x00000000040079b9 */ /* 0x0007e40008040000 */
[----:B---3--:R-:W-:Y:S01]  /*0310*/  NOP ;  /* 0x0000000000007918 */ /* 0x008fe20000000000 */
.L_x_5:
[----:B------:R-:W-:Y:S05]  /*0320*/  BSYNC.RECONVERGENT B0 ;  /* 0x0000000000007941 */ /* 0x000fea0003800200 */
.L_x_4:
[----:B------:R-:W-:Y:S04]  /*0330*/  BSSY.RECONVERGENT B0, `(.L_x_6) ;  /* 0x000000a000007945 */ /* 0x000fe80003800200 */
        /* <DEDUP_REMOVED lines=9> */
.L_x_7:
[----:B------:R-:W-:Y:S05]  /*03d0*/  BSYNC.RECONVERGENT B0 ;  /* 0x0000000000007941 */ /* 0x000fea0003800200 */
.L_x_6:
[----:B------:R-:W3:Y:S01]  /*03e0*/  LDCU.64 UR4, c[0x0][0x888] ;  /* 0x00011100ff0477ac */ /* 0x000ee20008000a00 */
[----:B------:R-:W-:Y:S01]  /*03f0*/  ISETP.NE.AND.EX P0, PT, RZ, UR9, PT, P0 ;  /* 0x00000009ff007c0c */ /* 0x000fe2000bf05300 */
[----:B------:R-:W-:Y:S01]  /*0400*/  UPLOP3.LUT UP3, UPT, UPT, UPT, UPT, 0x80, 0x8 ;  /* 0x000000000008789c */ /* 0x000fe20003f6f070 */
[----:B---3--:R-:W-:-:S04]  /*0410*/  ISETP.NE.U32.AND P1, PT, RZ, UR4, PT ;  /* 0x00000004ff007c0c */ /* 0x008fc8000bf25070 */
[----:B------:R-:W-:-:S13]  /*0420*/  ISETP.NE.AND.EX P1, PT, RZ, UR5, PT, P1 ;  /* 0x00000005ff007c0c */ /* 0x000fda000bf25310 */
[----:B------:R-:W-:Y:S05]  /*0430*/  @P1 BRA P0, `(.L_x_8) ;  /* 0x0000000000281947 */ /* 0x000fea0000000000 */
[----:B------:R-:W-:Y:S01]  /*0440*/  UISETP.NE.U32.AND UP0, UPT, UR8, URZ, UPT ;  /* 0x000000ff0800728c */ /* 0x000fe2000bf05070 */
[----:B-----5:R-:W-:Y:S01]  /*0450*/  FSETP.NEU.AND P0, PT, R27, RZ, PT ;  /* 0x000000ff1b00720b */ /* 0x020fe20003f0d000 */
[----:B------:R-:W-:Y:S02]  /*0460*/  UISETP.NE.U32.AND UP2, UPT, UR4, URZ, UPT ;  /* 0x000000ff0400728c */ /* 0x000fe4000bf45070 */
[----:B------:R-:W-:Y:S02]  /*0470*/  UISETP.NE.AND.EX UP1, UPT, UR9, URZ, UPT, UP0 ;  /* 0x000000ff0900728c */ /* 0x000fe4000bf25300 */
[----:B------:R-:W-:-:S04]  /*0480*/  UISETP.NE.AND.EX UP0, UPT, UR5, URZ, UPT, UP2 ;  /* 0x000000ff0500728c */ /* 0x000fc8000bf05320 */
[----:B------:R-:W-:-:S04]  /*0490*/  USEL UR4, URZ, 0xffffffff, UP0 ;  /* 0xffffffffff047887 */ /* 0x000fc80008000000 */
[----:B------:R-:W-:Y:S01]  /*04a0*/  VOTEU.ANY UP0, P0 ;  /* 0x0000000000ff7886 */ /* 0x000fe20000000100 */
[----:B------:R-:W-:-:S04]  /*04b0*/  @!UP1 USEL UR4, URZ, 0xffffffff, UP0 ;  /* 0xffffffffff049887 */ /* 0x000fc80008000000 */
[----:B------:R-:W-:-:S04]  /*04c0*/  ULOP3.LUT UR4, UR4, 0x1, URZ, 0xc0, !UPT ;  /* 0x0000000104047892 */ /* 0x000fc8000f8ec0ff */
[----:B------:R-:W-:-:S11]  /*04d0*/  UISETP.NE.U32.AND UP3, UPT, UR4, 0x1, UPT ;  /* 0x000000010400788c */ /* 0x000fd6000bf65070 */
.L_x_8:
[----:B-1----:R-:W1:Y:S01]  /*04e0*/  SHFL.IDX PT, R2, R50, RZ, 0x1f ;  /* 0x00001fff32027589 */ /* 0x002e6200000e0000 */
[----:B------:R-:W-:-:S04]  /*04f0*/  UISETP.NE.AND UP0, UPT, UR17, 0x2, UPT ;  /* 0x000000021100788c */ /* 0x000fc8000bf05270 */
[----:B------:R-:W-:Y:S01]  /*0500*/  USEL UR48, URZ, 0x1, UP0 ;  /* 0x00000001ff307887 */ /* 0x000fe20008000000 */
[----:B-1----:R-:W-:-:S13]  /*0510*/  ISETP.NE.AND P0, PT, R2, RZ, PT ;  /* 0x000000ff0200720c */ /* 0x002fda0003f05270 */
[----:B------:R-:W-:Y:S05]  /*0520*/  @P0 BRA `(.L_x_9) ;  /* 0x0000000000cc0947 */ /* 0x000fea0003800000 */
[----:B------:R-:W-:Y:S01]  /*0530*/  ELECT P0, URZ, PT ;  /* 0x0000000000ff782f */ /* 0x000fe20003800000 */
[----:B------:R-:W-:-:S12]  /*0540*/  BSSY.RECONVERGENT B0, `(.L_x_9) ;  /* 0x0000031000007945 */ /* 0x000fd80003800200 */
[----:B------:R-:W-:Y:S05]  /*0550*/  @!P0 BRA `(.L_x_10) ;  /* 0x0000000000bc8947 */ /* 0x000fea0003800000 */
[----:B------:R-:W1:Y:S01]  /*0560*/  S2UR UR4, SR_CgaCtaId ;  /* 0x00000000000479c3 */ /* 0x000e620000008800 */
[----:B------:R-:W-:Y:S01]  /*0570*/  UMOV UR5, 0x400 ;  /* 0x0000040000057882 */ /* 0x000fe20000000000 */
[----:B------:R-:W-:Y:S01]  /*0580*/  UMOV UR8, 0x1 ;  /* 0x0000000100087882 */ /* 0x000fe20000000000 */
[----:B------:R-:W-:Y:S01]  /*0590*/  UMOV UR6, 0x7 ;  /* 0x0000000700067882 */ /* 0x000fe20000000000 */
[----:B------:R-:W-:-:S04]  /*05a0*/  UIADD3 UR8, UPT, UPT, -UR8, 0x100000, URZ ;  /* 0x0010000008087890 */ /* 0x000fc8000fffe1ff */
[----:B------:R-:W-:Y:S02]  /*05b0*/  USHF.L.U32 UR9, UR8, 0xb, URZ ;  /* 0x0000000b08097899 */ /* 0x000fe400080006ff */
[----:B------:R-:W-:Y:S02]  /*05c0*/  USHF.L.U32 UR8, UR8, 0x1, URZ ;  /* 0x0000000108087899 */ /* 0x000fe400080006ff */
[----:B------:R-:W-:-:S04]  /*05d0*/  UIADD3 UR6, UPT, UPT, -UR6, 0x100000, URZ ;  /* 0x0010000006067890 */ /* 0x000fc8000fffe1ff */
[----:B------:R-:W-:Y:S02]  /*05e0*/  USHF.L.U32 UR7, UR6, 0xb, URZ ;  /* 0x0000000b06077899 */ /* 0x000fe400080006ff */
[----:B------:R-:W-:Y:S02]  /*05f0*/  USHF.L.U32 UR6, UR6, 0x1, URZ ;  /* 0x0000000106067899 */ /* 0x000fe400080006ff */
[----:B-1----:R-:W-:Y:S01]  /*0600*/  ULEA UR4, UR4, UR5, 0x18 ;  /* 0x0000000504047291 */ /* 0x002fe2000f8ec0ff */
[----:B------:R-:W1:Y:S11]  /*0610*/  FENCE.VIEW.ASYNC.S ;  /* 0x00000000000073c6 */ /* 0x000e760000000000 */
[----:B-1----:R1:W3:Y:S01]  /*0620*/  SYNCS.EXCH.64 URZ, [UR4], UR8 ;  /* 0x0000000804ff75b2 */ /* 0x0022e20008000100 */
[----:B------:R1:W4:Y:S01]  /*0630*/  SYNCS.EXCH.64 URZ, [UR4+0x88], UR6 ;  /* 0x0000880604ff75b2 */ /* 0x0003220008000100 */
[----:B------:R1:W1:Y:S01]  /*0640*/  SYNCS.EXCH.64 URZ, [UR4+0x8], UR8 ;  /* 0x0000080804ff75b2 */ /* 0x0002620008000100 */
        /* <DEDUP_REMOVED lines=31> */
[----:B---34-:R-:W-:Y:S01]  /*0840*/  NOP ;  /* 0x0000000000007918 */ /* 0x018fe20000000000 */
.L_x_10:
[----:B-1----:R-:W-:Y:S05]  /*0850*/  BSYNC.RECONVERGENT B0 ;  /* 0x0000000000007941 */ /* 0x002fea0003800200 */
.L_x_9:
[----:B------:R-:W1:Y:S01]  /*0860*/  SHFL.IDX PT, R2, R50, RZ, 0x1f ;  /* 0x00001fff32027589 */ /* 0x000e6200000e0000 */
[----:B------:R-:W-:Y:S01]  /*0870*/  NOP ;  /* 0x0000000000007918 */ /* 0x000fe20000000000 */
[----:B-1----:R-:W-:-:S13]  /*0880*/  ISETP.NE.AND P0, PT, R2, 0x1, PT ;  /* 0x000000010200780c */ /* 0x002fda0003f05270 */
[----:B------:R-:W-:Y:S05]  /*0890*/  @P0 BRA `(.L_x_11) ;  /* 0x0000000000580947 */ /* 0x000fea0003800000 */
        /* <DEDUP_REMOVED lines=9> */
[----:B------:R-:W-:Y:S01]  /*0930*/  USHF.L.U32 UR6, UR6, 0x1, URZ ;  /* 0x0000000106067899 */ /* 0x000fe200080006ff */
[----:B------:R-:W-:Y:S01]  /*0940*/  ELECT P0, URZ, PT ;  /* 0x0000000000ff782f */ /* 0x000fe20003800000 */
[----:B-1----:R-:W-:Y:S01]  /*0950*/  ULEA UR4, UR4, UR5, 0x18 ;  /* 0x0000000504047291 */ /* 0x002fe2000f8ec0ff */
[----:B------:R-:W1:Y:S11]  /*0960*/  FENCE.VIEW.ASYNC.S ;  /* 0x00000000000073c6 */ /* 0x000e760000000000 */
[----:B-1----:R1:W3:Y:S01]  /*0970*/  SYNCS.EXCH.64 URZ, [UR4+0x110], UR8 ;  /* 0x0001100804ff75b2 */ /* 0x0022e20008000100 */
[----:B------:R1:W4:Y:S01]  /*0980*/  SYNCS.EXCH.64 URZ, [UR4+0x130], UR6 ;  /* 0x0001300604ff75b2 */ /* 0x0003220008000100 */
[----:B------:R1:W1:Y:S01]  /*0990*/  SYNCS.EXCH.64 URZ, [UR4+0x118], UR8 ;  /* 0x0001180804ff75b2 */ /* 0x0002620008000100 */
[----:B------:R1:W1:Y:S01]  /*09a0*/  SYNCS.EXCH.64 URZ, [UR4+0x138], UR6 ;  /* 0x0001380604ff75b2 */ /* 0x0002620008000100 */
[----:B------:R1:W1:Y:S01]  /*09b0*/  SYNCS.EXCH.64 URZ, [UR4+0x120], UR8 ;  /* 0x0001200804ff75b2 */ /* 0x0002620008000100 */
[----:B------:R1:W1:Y:S01]  /*09c0*/  SYNCS.EXCH.64 URZ, [UR4+0x140], UR6 ;  /* 0x0001400604ff75b2 */ /* 0x0002620008000100 */
[----:B------:R1:W1:Y:S01]  /*09d0*/  SYNCS.EXCH.64 URZ, [UR4+0x128], UR8 ;  /* 0x0001280804ff75b2 */ /* 0x0002620008000100 */
[----:B------:R1:W1:Y:S01]  /*09e0*/  SYNCS.EXCH.64 URZ, [UR4+0x148], UR6 ;  /* 0x0001480604ff75b2 */ /* 0x0002620008000100 */
[----:B------:R-:W-:Y:S01]  /*09f0*/  NOP ;  /* 0x0000000000007918 */ /* 0x000fe20000000000 */
.L_x_11:
[----:B------:R-:W2:Y:S01]  /*0a00*/  SHFL.IDX PT, R2, R50, RZ, 0x1f ;  /* 0x00001fff32027589 */ /* 0x000ea200000e0000 */
[----:B------:R-:W-:Y:S01]  /*0a10*/  NOP ;  /* 0x0000000000007918 */ /* 0x000fe20000000000 */
[----:B--2---:R-:W-:-:S13]  /*0a20*/  ISETP.NE.AND P0, PT, R2, 0x3, PT ;  /* 0x000000030200780c */ /* 0x004fda0003f05270 */
[----:B------:R-:W-:Y:S05]  /*0a30*/  @P0 BRA `(.L_x_12) ;  /* 0x0000000000300947 */ /* 0x000fea0003800000 */
[----:B-1----:R-:W1:Y:S01]  /*0a40*/  S2UR UR4, SR_CgaCtaId ;  /* 0x00000000000479c3 */ /* 0x002e620000008800 */
[----:B------:R-:W-:Y:S01]  /*0a50*/  UMOV UR6, 0x400 ;  /* 0x0000040000067882 */ /* 0x000fe20000000000 */
[----:B------:R-:W-:Y:S01]  /*0a60*/  UMOV UR5, 0x20 ;  /* 0x0000002000057882 */ /* 0x000fe20000000000 */
[----:B------:R-:W-:Y:S01]  /*0a70*/  ELECT P0, URZ, PT ;  /* 0x0000000000ff782f */ /* 0x000fe20003800000 */
[----:B-1----:R-:W-:Y:S02]  /*0a80*/  ULEA UR6, UR4, UR6, 0x18 ;  /* 0x0000000604067291 */ /* 0x002fe4000f8ec0ff */
[----:B------:R-:W-:-:S04]  /*0a90*/  UIADD3 UR4, UPT, UPT, -UR5, 0x100000, URZ ;  /* 0x0010000005047890 */ /* 0x000fc8000fffe1ff */
[----:B------:R-:W-:Y:S02]  /*0aa0*/  USHF.L.U32 UR5, UR4, 0xb, URZ ;  /* 0x0000000b04057899 */ /* 0x000fe400080006ff */
[----:B------:R-:W-:Y:S01]  /*0ab0*/  USHF.L.U32 UR4, UR4, 0x1, URZ ;  /* 0x0000000104047899 */ /* 0x000fe200080006ff */
[----:B------:R-:W1:Y:S11]  /*0ac0*/  FENCE.VIEW.ASYNC.S ;  /* 0x00000000000073c6 */ /* 0x000e760000000000 */
[----:B-1----:R2:W1:Y:S01]  /*0ad0*/  SYNCS.EXCH.64 URZ, [UR6+0x150], UR4 ;  /* 0x0001500406ff75b2 */ /* 0x0024620008000100 */
[----:B------:R2:W1:Y:S02]  /*0ae0*/  SYNCS.EXCH.64 URZ, [UR6+0x158], UR4 ;  /* 0x0001580406ff75b2 */ /* 0x0004640008000100 */
[----:B--2---:R-:W-:Y:S01]  /*0af0*/  NOP ;  /* 0x0000000000007918 */ /* 0x004fe20000000000 */
.L_x_12:
[----:B------:R-:W2:Y:S01]  /*0b00*/  SHFL.IDX PT, R2, R50, RZ, 0x1f ;  /* 0x00001fff32027589 */ /* 0x000ea200000e0000 */
[----:B------:R-:W-:Y:S01]  /*0b10*/  NOP ;  /* 0x0000000000007918 */ /* 0x000fe20000000000 */
[----:B--2---:R-:W-:-:S13]  /*0b20*/  ISETP.NE.AND P0, PT, R2, 0x4, PT ;  /* 0x000000040200780c */ /* 0x004fda0003f05270 */
[----:B------:R-:W-:Y:S05]  /*0b30*/  @P0 BRA `(.L_x_13) ;  /* 0x00000000004c0947 */ /* 0x000fea0003800000 */
[----:B-1----:R-:W1:Y:S01]  /*0b40*/  S2UR UR6, SR_CgaCtaId ;  /* 0x00000000000679c3 */ /* 0x002e620000008800 */
[----:B------:R-:W-:Y:S01]  /*0b50*/  UMOV UR4, 0xe20 ;  /* 0x00000e2000047882 */ /* 0x000fe20000000000 */
[----:B------:R-:W-:Y:S01]  /*0b60*/  UMOV UR5, 0x400 ;  /* 0x0000040000057882 */ /* 0x000fe20000000000 */
[----:B------:R-:W-:Y:S01]  /*0b70*/  USEL UR4, UR4, 0xc20, UP3 ;  /* 0x00000c2004047887 */ /* 0x000fe20009800000 */
[----:B------:R-:W-:Y:S01]  /*0b80*/  UMOV UR8, 0x1 ;  /* 0x0000000100087882 */ /* 0x000fe20000000000 */
[----:B------:R-:W-:Y:S01]  /*0b90*/  ELECT P0, URZ, PT ;  /* 0x0000000000ff782f */ /* 0x000fe20003800000 */
[----:B------:R-:W-:-:S04]  /*0ba0*/  UIADD3 UR8, UPT, UPT, -UR8, 0x100000, URZ ;  /* 0x0010000008087890 */ /* 0x000fc8000fffe1ff */
[----:B------:R-:W-:Y:S02]  /*0bb0*/  USHF.L.U32 UR9, UR8, 0xb, URZ ;  /* 0x0000000b08097899 */ /* 0x000fe400080006ff */
[----:B------:R-:W-:Y:S02]  /*0bc0*/  USHF.L.U32 UR8, UR8, 0x1, URZ ;  /* 0x0000000108087899 */ /* 0x000fe400080006ff */
[----:B-1----:R-:W-:Y:S02]  /*0bd0*/  ULEA UR6, UR6, UR5, 0x18 ;  /* 0x0000000506067291 */ /* 0x002fe4000f8ec0ff */
[----:B------:R-:W-:-:S04]  /*0be0*/  UIADD3 UR4, UPT, UPT, -UR4, 0x100000, URZ ;  /* 0x0010000004047890 */ /* 0x000fc8000fffe1ff */
[----:B------:R-:W-:Y:S02]  /*0bf0*/  USHF.L.U32 UR5, UR4, 0xb, URZ ;  /* 0x0000000b04057899 */ /* 0x000fe400080006ff */
[----:B------:R-:W-:Y:S01]  /*0c00*/  USHF.L.U32 UR4, UR4, 0x1, URZ ;  /* 0x0000000104047899 */ /* 0x000fe200080006ff */
[----:B------:R-:W1:Y:S03]  /*0c10*/  FENCE.VIEW.ASYNC.S ;  /* 0x00000000000073c6 */ /* 0x000e660000000000 */
[----:B-1----:R2:W1:Y:S08]  /*0c20*/  SYNCS.EXCH.64 URZ, [UR6+0x160], UR8 ;  /* 0x0001600806ff75b2 */ /* 0x0024700008000100 */
[----:B------:R2:W1:Y:S01]  /*0c30*/  SYNCS.EXCH.64 URZ, [UR6+0x170], UR4 ;  /* 0x0001700406ff75b2 */ /* 0x0004620008000100 */
[----:B------:R2:W1:Y:S01]  /*0c40*/  SYNCS.EXCH.64 URZ, [UR6+0x168], UR8 ;  /* 0x0001680806ff75b2 */ /* 0x0004620008000100 */
[----:B------:R2:W1:Y:S02]  /*0c50*/  SYNCS.EXCH.64 URZ, [UR6+0x178], UR4 ;  /* 0x0001780406ff75b2 */ /* 0x0004640008000100 */
[----:B--2---:R-:W-:Y:S01]  /*0c60*/  NOP ;  /* 0x0000000000007918 */ /* 0x004fe20000000000 */
.L_x_13:
[----:B------:R-:W2:Y:S01]  /*0c70*/  SHFL.IDX PT, R2, R50, RZ, 0x1f ;  /* 0x00001fff32027589 */ /* 0x000ea200000e0000 */
[----:B------:R-:W-:Y:S01]  /*0c80*/  NOP ;  /* 0x0000000000007918 */ /* 0x000fe20000000000 */
[----:B--2---:R-:W-:-:S13]  /*0c90*/  ISETP.NE.AND P0, PT, R2, 0x5, PT ;  /* 0x000000050200780c */ /* 0x004fda0003f05270 */
[----:B------:R-:W-:Y:S05]  /*0ca0*/  @P0 BRA `(.L_x_14) ;  /* 0x0000000000580947 */ /* 0x000fea0003800000 */
[----:B-1----:R-:W1:Y:S01]  /*0cb0*/  S2UR UR4, SR_CgaCtaId ;  /* 0x00000000000479c3 */ /* 0x002e620000008800 */
        /* <DEDUP_REMOVED lines=12> */
[----:B-1----:R2:W1:Y:S01]  /*0d80*/  SYNCS.EXCH.64 URZ, [UR4+0x180], UR8 ;  /* 0x0001800804ff75b2 */ /* 0x0024620008000100 */
[----:B------:R2:W1:Y:S01]  /*0d90*/  SYNCS.EXCH.64 URZ, [UR4+0x1a0], UR6 ;  /* 0x0001a00604ff75b2 */ /* 0x0004620008000100 */
[----:B------:R2:W1:Y:S01]  /*0da0*/  SYNCS.EXCH.64 URZ, [UR4+0x188], UR8 ;  /* 0x0001880804ff75b2 */ /* 0x0004620008000100 */
[----:B------:R2:W1:Y:S01]  /*0db0*/  SYNCS.EXCH.64 URZ, [UR4+0x1a8], UR6 ;  /* 0x0001a80604ff75b2 */ /* 0x0004620008000100 */
[----:B------:R2:W1:Y:S01]  /*0dc0*/  SYNCS.EXCH.64 URZ, [UR4+0x190], UR8 ;  /* 0x0001900804ff75b2 */ /* 0x0004620008000100 */
[----:B------:R2:W1:Y:S01]  /*0dd0*/  SYNCS.EXCH.64 URZ, [UR4+0x1b0], UR6 ;  /* 0x0001b00604ff75b2 */ /* 0x0004620008000100 */
[----:B------:R2:W1:Y:S01]  /*0de0*/  SYNCS.EXCH.64 URZ, [UR4+0x198], UR8 ;  /* 0x0001980804ff75b2 */ /* 0x0004620008000100 */
[----:B------:R2:W1:Y:S02]  /*0df0*/  SYNCS.EXCH.64 URZ, [UR4+0x1b8], UR6 ;  /* 0x0001b80604ff75b2 */ /* 0x0004640008000100 */
[----:B--2---:R-:W-:Y:S01]  /*0e00*/  NOP ;  /* 0x0000000000007918 */ /* 0x004fe20000000000 */
.L_x_14:
[----:B------:R-:W2:Y:S01]  /*0e10*/  SHFL.IDX PT, R2, R50, RZ, 0x1f ;  /* 0x00001fff32027589 */ /* 0x000ea200000e0000 */
[----:B------:R-:W-:Y:S01]  /*0e20*/  NOP ;  /* 0x0000000000007918 */ /* 0x000fe20000000000 */
[----:B--2---:R-:W-:-:S13]  /*0e30*/  ISETP.NE.AND P0, PT, R2, 0x3, PT ;  /* 0x000000030200780c */ /* 0x004fda0003f05270 */
[----:B------:R-:W-:Y:S05]  /*0e40*/  @P0 BRA `(.L_x_15) ;  /* 0x0000000000380947 */ /* 0x000fea0003800000 */
[----:B------:R-:W2:Y:S01]  /*0e50*/  S2UR UR5, SR_CgaCtaId ;  /* 0x00000000000579c3 */ /* 0x000ea20000008800 */
[----:B-1----:R-:W-:Y:S01]  /*0e60*/  UMOV UR4, 0x400 ;  /* 0x0000040000047882 */ /* 0x002fe20000000000 */
[----:B------:R-:W-:Y:S01]  /*0e70*/  UMOV UR6, 0x20 ;  /* 0x0000002000067882 */ /* 0x000fe20000000000 */
[----:B------:R-:W-:Y:S01]  /*0e80*/  ELECT P0, URZ, PT ;  /* 0x0000000000ff782f */ /* 0x000fe20003800000 */
[----:B------:R-:W-:-:S04]  /*0e90*/  UIADD3 UR6, UPT, UPT, -UR6, 0x100000, URZ ;  /* 0x0010000006067890 */ /* 0x000fc8000fffe1ff */
[----:B------:R-:W-:Y:S02]  /*0ea0*/  USHF.L.U32 UR7, UR6, 0xb, URZ ;  /* 0x0000000b06077899 */ /* 0x000fe400080006ff */
[----:B------:R-:W-:Y:S02]  /*0eb0*/  USHF.L.U32 UR6, UR6, 0x1, URZ ;  /* 0x0000000106067899 */ /* 0x000fe400080006ff */
[----:B--2---:R-:W-:Y:S01]  /*0ec0*/  ULEA UR4, UR5, UR4, 0x18 ;  /* 0x0000000405047291 */ /* 0x004fe2000f8ec0ff */
[----:B------:R-:W1:Y:S11]  /*0ed0*/  FENCE.VIEW.ASYNC.S ;  /* 0x00000000000073c6 */ /* 0x000e760000000000 */
[----:B-1----:R2:W1:Y:S01]  /*0ee0*/  SYNCS.EXCH.64 URZ, [UR4+0x1c0], UR6 ;  /* 0x0001c00604ff75b2 */ /* 0x0024620008000100 */
[----:B------:R2:W1:Y:S01]  /*0ef0*/  SYNCS.EXCH.64 URZ, [UR4+0x1d0], UR6 ;  /* 0x0001d00604ff75b2 */ /* 0x0004620008000100 */
[----:B------:R2:W1:Y:S01]  /*0f00*/  SYNCS.EXCH.64 URZ, [UR4+0x1c8], UR6 ;  /* 0x0001c80604ff75b2 */ /* 0x0004620008000100 */
[----:B------:R2:W1:Y:S02]  /*0f10*/  SYNCS.EXCH.64 URZ, [UR4+0x1d8], UR6 ;  /* 0x0001d80604ff75b2 */ /* 0x0004640008000100 */
[----:B--2---:R-:W-:Y:S01]  /*0f20*/  NOP ;  /* 0x0000000000007918 */ /* 0x004fe20000000000 */
.L_x_15:
[----:B------:R-:W2:Y:S01]  /*0f30*/  LDCU UR33, c[0x0][0x36c] ;  /* 0x00006d80ff2177ac */ /* 0x000ea20008000800 */
[----:B------:R-:W-:Y:S01]  /*0f40*/  ISETP.NE.OR P3, PT, R0, 0x2, !P3 ;  /* 0x000000020000780c */ /* 0x000fe20005f65670 */
[----:B------:R-:W-:Y:S01]  /*0f50*/  NOP ;  /* 0x0000000000007918 */ /* 0x000fe20000000000 */
[----:B------:R-:W-:Y:S01]  /*0f60*/  LOP3.LUT R0, R60, 0x1f, RZ, 0xc0, !PT ;  /* 0x0000001f3c007812 */ /* 0x000fe200078ec0ff */
[----:B------:R-:W-:Y:S02]  /*0f70*/  UISETP.NE.AND UP4, UPT, UR17, URZ, UPT ;  /* 0x000000ff1100728c */ /* 0x000fe4000bf85270 */
[----:B--2---:R-:W-:-:S09]  /*0f80*/  UISETP.EQ.U32.AND UP0, UPT, UR33, 0x1, UPT ;  /* 0x000000012100788c */ /* 0x004fd2000bf02070 */
[----:B------:R-:W-:Y:S05]  /*0f90*/  BRA.U !UP0, `(.L_x_16) ;  /* 0x0000000108087547 */ /* 0x000fea000b800000 */
[----:B-1-34-:R-:W-:Y:S01]  /*0fa0*/  UCGABAR_ARV ;  /* 0x00000000000079c7 */ /* 0x01afe20008000000 */
[----:B------:R-:W-:Y:S05]  /*0fb0*/  BRA `(.L_x_17) ;  /* 0x0000000000047947 */ /* 0x000fea0003800000 */
.L_x_16:
[----:B-1-34-:R-:W-:Y:S01]  /*0fc0*/  NOP ;  /* 0x0000000000007918 */ /* 0x01afe20000000000 */
.L_x_17:
[----:B------:R-:W1:Y:S01]  /*0fd0*/  S2UR UR8, SR_CTAID.X ;  /* 0x00000000000879c3 */ /* 0x000e620000002500 */
[----:B------:R-:W-:-:S05]  /*0fe0*/  CS2R.32 R52, SR_CgaSize ;  /* 0x0000000000347805 */ /* 0x000fca0000008a00 */
[----:B------:R-:W-:-:S05]  /*0ff0*/  IMAD R52, R52, -0xa0, RZ ;  /* 0xffffff6034347824 */ /* 0x000fca00078e02ff */
[----:B------:R-:W-:-:S14]  /*1000*/  R2UR UR4, R52 ;  /* 0x00000000340472ca */ /* 0x000fdc00000e0000 */
[----:B------:R-:W2:Y:S01]  /*1010*/  LDCU UR4, c[0x0][UR4+0x2b0] ;  /* 0x00005600040477ac */ /* 0x000ea20008000800 */
[----:B------:R-:W-:-:S05]  /*1020*/  CS2R.32 R52, SR_CgaSize ;  /* 0x0000000000347805 */ /* 0x000fca0000008a00 */
[----:B------:R-:W-:-:S05]  /*1030*/  IMAD R52, R52, -0xa0, RZ ;  /* 0xffffff6034347824 */ /* 0x000fca00078e02ff */
[----:B------:R-:W-:-:S14]  /*1040*/  R2UR UR5, R52 ;  /* 0x00000000340572ca */ /* 0x000fdc00000e0000 */
[----:B------:R-:W3:Y:S01]  /*1050*/  LDCU UR5, c[0x0][UR5+0x2b4] ;  /* 0x00005680050577ac */ /* 0x000ee20008000800 */
[----:B------:R-:W4:Y:S01]  /*1060*/  S2UR UR9, SR_CTAID.Y ;  /* 0x00000000000979c3 */ /* 0x000f220000002600 */
[----:B------:R-:W-:-:S05]  /*1070*/  CS2R.32 R52, SR_CgaSize ;  /* 0x0000000000347805 */ /* 0x000fca0000008a00 */
[----:B------:R-:W-:-:S05]  /*1080*/  IMAD R52, R52, -0xa0, RZ ;  /* 0xffffff6034347824 */ /* 0x000fca00078e02ff */
[----:B------:R-:W-:-:S14]  /*1090*/  R2UR UR10, R52 ;  /* 0x00000000340a72ca */ /* 0x000fdc00000e0000 */
[----:B------:R-:W3:Y:S01]  /*10a0*/  LDCU UR10, c[0x0][UR10+0x2a0] ;  /* 0x000054000a0a77ac */ /* 0x000ee20008000800 */
[----:B------:R-:W-:-:S05]  /*10b0*/  CS2R.32 R52, SR_CgaSize ;  /* 0x0000000000347805 */ /* 0x000fca0000008a00 */
[----:B------:R-:W-:-:S05]  /*10c0*/  IMAD R52, R52, -0xa0, RZ ;  /* 0xffffff6034347824 */ /* 0x000fca00078e02ff */
[----:B------:R-:W-:-:S14]  /*10d0*/  R2UR UR11, R52 ;  /* 0x00000000340b72ca */ /* 0x000fdc00000e0000 */
[----:B------:R-:W3:Y:S01]  /*10e0*/  LDCU UR11, c[0x0][UR11+0x2a4] ;  /* 0x000054800b0b77ac */ /* 0x000ee20008000800 */
[----:B------:R-:W3:Y:S01]  /*10f0*/  S2UR UR6, SR_CgaCtaId ;  /* 0x00000000000679c3 */ /* 0x000ee20000008800 */
[----:B------:R-:W3:Y:S01]  /*1100*/  LDCU UR28, c[0x0][0xb24] ;  /* 0x00016480ff1c77ac */ /* 0x000ee20008000800 */
[----:B------:R-:W-:Y:S01]  /*1110*/  UMOV UR27, 0x1111 ;  /* 0x00001111001b7882 */ /* 0x000fe20000000000 */
[----:B------:R-:W-:Y:S01]  /*1120*/  UMOV UR26, 0xf ;  /* 0x0000000f001a7882 */ /* 0x000fe20000000000 */
[----:B------:R-:W3:Y:S01]  /*1130*/  LDCU UR42, c[0x0][0xb24] ;  /* 0x00016480ff2a77ac */ /* 0x000ee20008000800 */
[----:B-1----:R-:W-:-:S03]  /*1140*/  I2FP.F32.U32 R3, UR8 ;  /* 0x0000000800037c45 */ /* 0x002fc60008201000 */
[----:B------:R-:W1:Y:S01]  /*1150*/  S2UR UR36, SR_CTAID.Z ;  /* 0x00000000002479c3 */ /* 0x000e620000002700 */
[----:B------:R-:W1:Y:S01]  /*1160*/  LDCU UR29, c[0x0][0xb30] ;  /* 0x00016600ff1d77ac */ /* 0x000e620008000800 */
[----:B--2---:R-:W-:Y:S01]  /*1170*/  FMUL R3, R3, UR4 ;  /* 0x0000000403037c20 */ /* 0x004fe20008400000 */
[----:B------:R-:W-:Y:S01]  /*1180*/  UISETP.NE.AND UP6, UPT, UR17, 0x2, UPT ;  /* 0x000000021100788c */ /* 0x000fe2000bfc5270 */
[----:B----4-:R-:W-:Y:S01]  /*1190*/  I2FP.F32.U32 R2, UR9 ;  /* 0x0000000900027c45 */ /* 0x010fe20008201000 */
[----:B------:R-:W-:Y:S01]  /*11a0*/  UMOV UR16, UR8 ;  /* 0x0000000800107c82 */ /* 0x000fe20008000000 */
[----:B------:R-:W-:Y:S02]  /*11b0*/  UMOV UR20, UR9 ;  /* 0x0000000900147c82 */ /* 0x000fe40008000000 */
[----:B------:R-:W2:Y:S01]  /*11c0*/  F2I.U32.TRUNC.NTZ R3, R3 ;  /* 0x0000000300037305 */ /* 0x000ea2000020f000 */
[----:B---3--:R-:W-:Y:S01]  /*11d0*/  UISETP.GE.AND UP5, UPT, UR28, 0x1, UPT ;  /* 0x000000011c00788c */ /* 0x008fe2000bfa6270 */
[----:B------:R-:W-:Y:S01]  /*11e0*/  FMUL R2, R2, UR5 ;  /* 0x0000000502027c20 */ /* 0x000fe20008400000 */
[----:B------:R-:W-:-:S02]  /*11f0*/  ULOP3.LUT UR50, UR6, 0x3, URZ, 0xc0, !UPT ;  /* 0x0000000306327892 */ /* 0x000fc4000f8ec0ff */
[----:B------:R-:W-:-:S03]  /*1200*/  ULOP3.LUT UR4, UR6, 0xc, URZ, 0xc0, !UPT ;  /* 0x0000000c06047892 */ /* 0x000fc6000f8ec0ff */
[----:B------:R-:W3:Y:S01]  /*1210*/  F2I.U32.TRUNC.NTZ R2, R2 ;  /* 0x0000000200027305 */ /* 0x000ee2000020f000 */
[----:B------:R-:W-:Y:S02]  /*1220*/  USHF.R.U32.HI UR32, URZ, 0x2, UR6 ;  /* 0x00000002ff207899 */ /* 0x000fe40008011606 */
[----:B------:R-:W-:Y:S02]  /*1230*/  USHF.L.U32 UR31, UR6, 0x7, URZ ;  /* 0x00000007061f7899 */ /* 0x000fe400080006ff */
[----:B------:R-:W-:Y:S02]  /*1240*/  USHF.L.U32 UR30, UR6, 0xa, URZ ;  /* 0x0000000a061e7899 */ /* 0x000fe400080006ff */
[----:B------:R-:W-:Y:S01]  /*1250*/  UISETP.GT.U32.AND UP1, UPT, UR50, 0xffff, UPT ;  /* 0x0000ffff3200788c */ /* 0x000fe2000bf24070 */
[----:B--2---:R-:W-:Y:S01]  /*1260*/  R2UR UR7, R3 ;  /* 0x00000000030772ca */ /* 0x004fe200000e0000 */
[----:B------:R-:W-:Y:S02]  /*1270*/  UISETP.GT.U32.AND UP0, UPT, UR4, 0xffff, UPT ;  /* 0x0000ffff0400788c */ /* 0x000fe4000bf04070 */
[----:B------:R-:W-:-:S02]  /*1280*/  USEL UR5, UR50, 0xffff, !UP1 ;  /* 0x0000ffff32057887 */ /* 0x000fc4000c800000 */
[----:B------:R-:W-:Y:S01]  /*1290*/  USEL UR4, UR4, 0xffff, !UP0 ;  /* 0x0000ffff04047887 */ /* 0x000fe2000c000000 */
[----:B---3--:R-:W-:Y:S01]  /*12a0*/  R2UR UR6, R2 ;  /* 0x00000000020672ca */ /* 0x008fe200000e0000 */
[----:B------:R-:W-:Y:S01]  /*12b0*/  ULOP3.LUT UR5, UR5, 0xffff, URZ, 0xc0, !UPT ;  /* 0x0000ffff05057892 */ /* 0x000fe2000f8ec0ff */
[----:B------:R-:W-:Y:S01]  /*12c0*/  PRMT R2, RZ, 0x7610, R2 ;  /* 0x00007610ff027816 */ /* 0x000fe20000000002 */
[----:B------:R-:W-:Y:S02]  /*12d0*/  ULOP3.LUT UR4, UR4, 0xffff, URZ, 0xc0, !UPT ;  /* 0x0000ffff04047892 */ /* 0x000fe4000f8ec0ff */
[----:B------:R-:W-:Y:S02]  /*12e0*/  USHF.L.U32 UR27, UR27, UR5, URZ ;  /* 0x000000051b1b7299 */ /* 0x000fe400080006ff */
[----:B------:R-:W-:Y:S02]  /*12f0*/  USHF.L.U32 UR26, UR26, UR4, URZ ;  /* 0x000000041a1a7299 */ /* 0x000fe400080006ff */
[----:B------:R-:W-:-:S02]  /*1300*/  UIADD3 UR5, UPT, UPT, -UR7, URZ, URZ ;  /* 0x000000ff07057290 */ /* 0x000fc4000fffe1ff */
[----:B------:R-:W-:Y:S02]  /*1310*/  ULOP3.LUT UR31, UR31, 0x600, URZ, 0xc0, !UPT ;  /* 0x000006001f1f7892 */ /* 0x000fe4000f8ec0ff */
[----:B------:R-:W-:Y:S02]  /*1320*/  UIADD3 UR4, UPT, UPT, -UR6, URZ, URZ ;  /* 0x000000ff06047290 */ /* 0x000fe4000fffe1ff */
[----:B------:R-:W-:Y:S02]  /*1330*/  UIMAD UR5, UR10, UR5, UR8 ;  /* 0x000000050a0572a4 */ /* 0x000fe4000f8e0208 */
[----:B------:R-:W-:Y:S02]  /*1340*/  UIMAD UR4, UR11, UR4, UR9 ;  /* 0x000000040b0472a4 */ /* 0x000fe4000f8e0209 */
[----:B------:R-:W-:Y:S02]  /*1350*/  ULOP3.LUT UR30, UR30, 0xc00, URZ, 0xc0, !UPT ;  /* 0x00000c001e1e7892 */ /* 0x000fe4000f8ec0ff */
[----:B------:R-:W-:-:S02]  /*1360*/  IMAD.U32 R52, RZ, RZ, UR5 ;  /* 0x00000005ff347e24 */ /* 0x000fc4000f8e00ff */
[----:B------:R-:W-:Y:S01]  /*1370*/  IMAD.U32 R51, RZ, RZ, UR4 ;  /* 0x00000004ff337e24 */ /* 0x000fe2000f8e00ff */
[----:B-1----:R-:W-:Y:S07]  /*1380*/  BRA.U UP4, `(.L_x_18) ;  /* 0x0000000104cc7547 */ /* 0x002fee000b800000 */
[----:B------:R-:W-:Y:S02]  /*1390*/  R2UR UR4, R51 ;  /* 0x00000000330472ca */ /* 0x000fe400000e0000 */
[----:B------:R-:W-:-:S11]  /*13a0*/  R2UR UR23, R52 ;  /* 0x00000000341772ca */ /* 0x000fd600000e0000 */
[----:B------:R-:W-:Y:S02]  /*13b0*/  UISETP.NE.AND UP0, UPT, UR4, URZ, UPT ;  /* 0x000000ff0400728c */ /* 0x000fe4000bf05270 */
[----:B------:R-:W-:Y:S02]  /*13c0*/  UISETP.NE.AND UP2, UPT, UR4, 0x1, UPT ;  /* 0x000000010400788c */ /* 0x000fe4000bf45270 */
[----:B------:R-:W-:Y:S02]  /*13d0*/  UISETP.NE.AND UP1, UPT, UR23, URZ, UP0 ;  /* 0x000000ff1700728c */ /* 0x000fe40008725270 */
[----:B------:R-:W-:Y:S02]  /*13e0*/  USEL UR6, URZ, 0x2, UP0 ;  /* 0x00000002ff067887 */ /* 0x000fe40008000000 */
[----:B------:R-:W-:Y:S02]  /*13f0*/  USEL UR9, URZ, 0x1, UP1 ;  /* 0x00000001ff097887 */ /* 0x000fe40008800000 */
[----:B------:R-:W-:-:S02]  /*1400*/  UISETP.NE.AND UP1, UPT, UR4, 0x2, UPT ;  /* 0x000000020400788c */ /* 0x000fc4000bf25270 */
[----:B------:R-:W-:Y:S02]  /*1410*/  USEL UR12, URZ, 0x4, UP0 ;  /* 0x00000004ff0c7887 */ /* 0x000fe40008000000 */
[----:B------:R-:W-:Y:S02]  /*1420*/  USEL UR18, URZ, 0x8, UP0 ;  /* 0x00000008ff127887 */ /* 0x000fe40008000000 */
[----:B------:R-:W-:Y:S02]  /*1430*/  UISETP.NE.AND UP0, UPT, UR4, 0x3, UPT ;  /* 0x000000030400788c */ /* 0x000fe4000bf05270 */
[----:B------:R-:W-:Y:S02]  /*1440*/  USEL UR4, URZ, 0x100, UP1 ;  /* 0x00000100ff047887 */ /* 0x000fe40008800000 */
[----:B------:R-:W-:Y:S02]  /*1450*/  USEL UR10, URZ, 0x200, UP1 ;  /* 0x00000200ff0a7887 */ /* 0x000fe40008800000 */
[----:B------:R-:W-:-:S02]  /*1460*/  USEL UR14, URZ, 0x400, UP1 ;  /* 0x00000400ff0e7887 */ /* 0x000fc40008800000 */
[----:B------:R-:W-:Y:S02]  /*1470*/  USEL UR21, URZ, 0x800, UP1 ;  /* 0x00000800ff157887 */ /* 0x000fe40008800000 */
[----:B------:R-:W-:Y:S02]  /*1480*/  USEL UR5, URZ, 0x10, UP2 ;  /* 0x00000010ff057887 */ /* 0x000fe40009000000 */
[----:B------:R-:W-:Y:S02]  /*1490*/  UISETP.NE.AND UP1, UPT, UR23, URZ, UPT ;  /* 0x000000ff1700728c */ /* 0x000fe4000bf25270 */
[----:B------:R-:W-:Y:S02]  /*14a0*/  USEL UR7, URZ, 0x1000, UP0 ;  /* 0x00001000ff077887 */ /* 0x000fe40008000000 */
[----:B------:R-:W-:Y:S02]  /*14b0*/  USEL UR11, URZ, 0x2000, UP0 ;  /* 0x00002000ff0b7887 */ /* 0x000fe40008000000 */
[----:B------:R-:W-:-:S02]  /*14c0*/  USEL UR15, URZ, 0x4000, UP0 ;  /* 0x00004000ff0f7887 */ /* 0x000fc40008000000 */
[----:B------:R-:W-:Y:S02]  /*14d0*/  USEL UR22, URZ, 0x8000, UP0 ;  /* 0x00008000ff167887 */ /* 0x000fe40008000000 */
[----:B------:R-:W-:Y:S02]  /*14e0*/  UISETP.NE.AND UP0, UPT, UR23, 0x1, UPT ;  /* 0x000000011700788c */ /* 0x000fe4000bf05270 */
[----:B------:R-:W-:Y:S02]  /*14f0*/  USEL UR5, UR5, 0x10, UP1 ;  /* 0x0000001005057887 */ /* 0x000fe40008800000 */
[----:B------:R-:W-:Y:S02]  /*1500*/  USEL UR4, UR4, 0x100, UP1 ;  /* 0x0000010004047887 */ /* 0x000fe40008800000 */
[----:B------:R-:W-:Y:S02]  /*1510*/  USEL UR8, URZ, 0x20, UP2 ;  /* 0x00000020ff087887 */ /* 0x000fe40009000000 */
[----:B------:R-:W-:-:S02]  /*1520*/  USEL UR7, UR7, 0x1000, UP1 ;  /* 0x0000100007077887 */ /* 0x000fc40008800000 */
[----:B------:R-:W-:Y:S02]  /*1530*/  USEL UR6, UR6, 0x2, UP0 ;  /* 0x0000000206067887 */ /* 0x000fe40008000000 */
[----:B------:R-:W-:Y:S02]  /*1540*/  UIADD3 UR4, UPT, UPT, UR4, UR5, UR9 ;  /* 0x0000000504047290 */ /* 0x000fe4000fffe009 */
[----:B------:R-:W-:Y:S02]  /*1550*/  UISETP.NE.AND UP1, UPT, UR23, 0x2, UPT ;  /* 0x000000021700788c */ /* 0x000fe4000bf25270 */
[----:B------:R-:W-:Y:S02]  /*1560*/  USEL UR8, UR8, 0x20, UP0 ;  /* 0x0000002008087887 */ /* 0x000fe40008000000 */
[----:B------:R-:W-:Y:S02]  /*1570*/  USEL UR5, UR10, 0x200, UP0 ;  /* 0x000002000a057887 */ /* 0x000fe40008000000 */
[----:B------:R-:W-:-:S02]  /*1580*/  UIADD3 UR4, UPT, UPT, UR6, UR7, UR4 ;  /* 0x0000000706047290 */ /* 0x000fc4000fffe004 */
[----:B------:R-:W-:Y:S02]  /*1590*/  USEL UR13, URZ, 0x40, UP2 ;  /* 0x00000040ff0d7887 */ /* 0x000fe40009000000 */
[----:B------:R-:W-:Y:S02]  /*15a0*/  USEL UR9, UR11, 0x2000, UP0 ;  /* 0x000020000b097887 */ /* 0x000fe40008000000 */
[----:B------:R-:W-:Y:S02]  /*15b0*/  USEL UR7, UR12, 0x4, UP1 ;  /* 0x000000040c077887 */ /* 0x000fe40008800000 */
[----:B------:R-:W-:Y:S02]  /*15c0*/  UIADD3 UR4, UPT, UPT, UR5, UR8, UR4 ;  /* 0x0000000805047290 */ /* 0x000fe4000fffe004 */
[----:B------:R-:W-:Y:S02]  /*15d0*/  UISETP.NE.AND UP0, UPT, UR23, 0x3, UPT ;  /* 0x000000031700788c */ /* 0x000fe4000bf05270 */
[----:B------:R-:W-:-:S02]  /*15e0*/  USEL UR6, UR13, 0x40, UP1 ;  /* 0x000000400d067887 */ /* 0x000fc40008800000 */
[----:B------:R-:W-:Y:S02]  /*15f0*/  USEL UR5, UR14, 0x400, UP1 ;  /* 0x000004000e057887 */ /* 0x000fe40008800000 */
[----:B------:R-:W-:Y:S02]  /*1600*/  UIADD3 UR4, UPT, UPT, UR7, UR9, UR4 ;  /* 0x0000000907047290 */ /* 0x000fe4000fffe004 */
[----:B------:R-:W-:Y:S02]  /*1610*/  USEL UR19, URZ, 0x80, UP2 ;  /* 0x00000080ff137887 */ /* 0x000fe40009000000 */
[----:B------:R-:W-:Y:S02]  /*1620*/  USEL UR9, UR15, 0x4000, UP1 ;  /* 0x000040000f097887 */ /* 0x000fe40008800000 */
[----:B------:R-:W-:Y:S02]  /*1630*/  USEL UR8, UR18, 0x8, UP0 ;  /* 0x0000000812087887 */ /* 0x000fe40008000000 */
[----:B------:R-:W-:-:S02]  /*1640*/  UIADD3 UR4, UPT, UPT, UR5, UR6, UR4 ;  /* 0x0000000605047290 */ /* 0x000fc4000fffe004 */
[----:B------:R-:W-:Y:S02]  /*1650*/  USEL UR7, UR19, 0x80, UP0 ;  /* 0x0000008013077887 */ /* 0x000fe40008000000 */
[----:B------:R-:W-:Y:S02]  /*1660*/  USEL UR6, UR21, 0x800, UP0 ;  /* 0x0000080015067887 */ /* 0x000fe40008000000 */
[----:B------:R-:W-:Y:S02]  /*1670*/  UIADD3 UR4, UPT, UPT, UR8, UR9, UR4 ;  /* 0x0000000908047290 */ /* 0x000fe4000fffe004 */
[----:B------:R-:W-:Y:S02]  /*1680*/  USEL UR5, UR22, 0x8000, UP0 ;  /* 0x0000800016057887 */ /* 0x000fe40008000000 */
[----:B------:R-:W-:-:S04]  /*1690*/  UIADD3 UR4, UPT, UPT, UR6, UR7, UR4 ;  /* 0x0000000706047290 */ /* 0x000fc8000fffe004 */
[----:B------:R-:W-:-:S06]  /*16a0*/  UIADD3 UR4, UPT, UPT, UR4, UR5, URZ ;  /* 0x0000000504047290 */ /* 0x000fcc000fffe0ff */
[----:B------:R-:W-:Y:S02]  /*16b0*/  IMAD.U32 R2, RZ, RZ, UR4 ;  /* 0x00000004ff027e24 */ /* 0x000fe4000f8e00ff */
.L_x_18:
[----:B------:R-:W-:Y:S05]  /*16c0*/  BRA.U !UP5, `(.L_x_19) ;  /* 0x000000010dd47547 */ /* 0x000fea000b800000 */
[----:B------:R-:W1:Y:S01]  /*16d0*/  LDCU.128 UR12, c[0x0][0xb10] ;  /* 0x00016200ff0c77ac */ /* 0x000e620008000c00 */
[----:B------:R-:W2:Y:S01]  /*16e0*/  LDCU UR6, c[0x0][0x370] ;  /* 0x00006e00ff0677ac */ /* 0x000ea20008000800 */
[----:B------:R-:W3:Y:S01]  /*16f0*/  LDCU UR5, c[0x0][0x374] ;  /* 0x00006e80ff0577ac */ /* 0x000ee20008000800 */
[----:B------:R-:W4:Y:S01]  /*1700*/  LDCU UR21, c[0x0][0xb0c] ;  /* 0x00016180ff1577ac */ /* 0x000f220008000800 */
[----:B------:R-:W4:Y:S01]  /*1710*/  LDCU UR7, c[0x0][0xb20] ;  /* 0x00016400ff0777ac */ /* 0x000f220008000800 */
[----:B------:R-:W4:Y:S01]  /*1720*/  LDCU.64 UR8, c[0x0][0xb28] ;  /* 0x00016500ff0877ac */ /* 0x000f220008000a00 */
[----:B-1----:R-:W-:Y:S02]  /*1730*/  UISETP.NE.AND UP0, UPT, UR14, 0x1, UPT ;  /* 0x000000010e00788c */ /* 0x002fe4000bf05270 */
[----:B---3--:R-:W-:Y:S02]  /*1740*/  UIMAD.WIDE.U32 UR10, UR5, UR15, URZ ;  /* 0x0000000f050a72a5 */ /* 0x008fe4000f8e00ff */
[----:B--2---:R-:W-:-:S02]  /*1750*/  UIMAD.WIDE.U32 UR22, UR6, UR12, URZ ;  /* 0x0000000c061672a5 */ /* 0x004fc4000f8e00ff */
[----:B----4-:R-:W-:Y:S02]  /*1760*/  UISETP.NE.AND UP1, UPT, UR21, 0x1, UPT ;  /* 0x000000011500788c */ /* 0x010fe4000bf25270 */
[----:B------:R-:W-:Y:S01]  /*1770*/  UISETP.NE.AND UP2, UPT, UR28, 0x1, UPT ;  /* 0x000000011c00788c */ /* 0x000fe2000bf45270 */
[----:B------:R-:W-:Y:S02]  /*1780*/  UMOV UR10, UR11 ;  /* 0x0000000b000a7c82 */ /* 0x000fe40008000000 */
[----:B------:R-:W-:Y:S01]  /*1790*/  UMOV UR22, UR23 ;  /* 0x0000001700167c82 */ /* 0x000fe20008000000 */
[----:B------:R-:W-:Y:S02]  /*17a0*/  @UP0 USHF.R.U32.HI UR5, URZ, UR7, UR10 ;  /* 0x00000007ff050299 */ /* 0x000fe4000801160a */
[----:B------:R-:W-:Y:S02]  /*17b0*/  UIMAD.WIDE.U32 UR24, UR20, UR15, URZ ;  /* 0x0000000f141872a5 */ /* 0x000fe4000f8e00ff */
[----:B------:R-:W-:-:S02]  /*17c0*/  UIMAD.WIDE.U32 UR10, UR5, UR8, URZ ;  /* 0x00000008050a72a5 */ /* 0x000fc4000f8e00ff */
[----:B------:R-:W-:Y:S02]  /*17d0*/  @UP1 USHF.R.U32.HI UR6, URZ, UR13, UR22 ;  /* 0x0000000dff061299 */ /* 0x000fe40008011616 */
[----:B------:R-:W-:Y:S02]  /*17e0*/  UIMAD.WIDE.U32 UR18, UR16, UR12, URZ ;  /* 0x0000000c101272a5 */ /* 0x000fe4000f8e00ff */
[----:B------:R-:W-:Y:S01]  /*17f0*/  UIMAD.WIDE.U32 UR22, UR6, UR8, URZ ;  /* 0x00000008061672a5 */ /* 0x000fe2000f8e00ff */
[----:B------:R-:W-:Y:S01]  /*1800*/  UMOV UR4, UR25 ;  /* 0x0000001900047c82 */ /* 0x000fe20008000000 */
[----:B------:R-:W-:Y:S01]  /*1810*/  UMOV UR10, UR11 ;  /* 0x0000000b000a7c82 */ /* 0x000fe20008000000 */
[----:B------:R-:W-:Y:S02]  /*1820*/  USHF.R.U32.HI UR4, URZ, UR7, UR4 ;  /* 0x00000007ff047299 */ /* 0x000fe40008011604 */
[----:B------:R-:W-:Y:S02]  /*1830*/  @UP2 USHF.R.U32.HI UR5, URZ, UR9, UR10 ;  /* 0x00000009ff052299 */ /* 0x000fe4000801160a */
[----:B------:R-:W-:Y:S01]  /*1840*/  UMOV UR7, UR23 ;  /* 0x0000001700077c82 */ /* 0x000fe20008000000 */
[----:B------:R-:W-:Y:S01]  /*1850*/  UMOV UR18, UR19 ;  /* 0x0000001300127c82 */ /* 0x000fe20008000000 */
[----:B------:R-:W-:-:S02]  /*1860*/  @UP2 USHF.R.U32.HI UR6, URZ, UR9, UR7 ;  /* 0x00000009ff062299 */ /* 0x000fc40008011607 */
[----:B------:R-:W-:Y:S02]  /*1870*/  USHF.R.U32.HI UR13, URZ, UR13, UR18 ;  /* 0x0000000dff0d7299 */ /* 0x000fe40008011612 */
[----:B------:R-:W-:Y:S02]  /*1880*/  USEL UR4, UR20, UR4, !UP0 ;  /* 0x0000000414047287 */ /* 0x000fe4000c000000 */
[----:B------:R-:W-:Y:S02]  /*1890*/  UIMAD UR7, UR5, UR28, URZ ;  /* 0x0000001c050772a4 */ /* 0x000fe4000f8e02ff */
[----:B------:R-:W-:Y:S02]  /*18a0*/  USEL UR5, UR16, UR13, !UP1 ;  /* 0x0000000d10057287 */ /* 0x000fe4000c800000 */
[----:B------:R-:W-:Y:S02]  /*18b0*/  UIMAD UR12, UR6, UR28, URZ ;  /* 0x0000001c060c72a4 */ /* 0x000fe4000f8e02ff */
[----:B------:R-:W-:-:S02]  /*18c0*/  UISETP.GE.AND UP0, UPT, UR4, UR7, UPT ;  /* 0x000000070400728c */ /* 0x000fc4000bf06270 */
[----:B------:R-:W-:Y:S02]  /*18d0*/  UIMAD.WIDE.U32 UR10, UR4, UR8, URZ ;  /* 0x00000008040a72a5 */ /* 0x000fe4000f8e00ff */
[----:B------:R-:W-:Y:S02]  /*18e0*/  UISETP.GE.OR UP0, UPT, UR5, UR12, UP0 ;  /* 0x0000000c0500728c */ /* 0x000fe40008706670 */
[----:B------:R-:W-:Y:S02]  /*18f0*/  UIMAD.WIDE.U32 UR12, UR5, UR8, URZ ;  /* 0x00000008050c72a5 */ /* 0x000fe4000f8e00ff */
[----:B------:R-:W-:Y:S01]  /*1900*/  UIADD3 UR10, UPT, UPT, -UR4, URZ, URZ ;  /* 0x000000ff040a7290 */ /* 0x000fe2000fffe1ff */
[----:B------:R-:W-:Y:S01]  /*1910*/  UMOV UR8, UR11 ;  /* 0x0000000b00087c82 */ /* 0x000fe20008000000 */
[----:B------:R-:W-:Y:S02]  /*1920*/  UIADD3 UR11, UPT, UPT, -UR5, URZ, URZ ;  /* 0x000000ff050b7290 */ /* 0x000fe4000fffe1ff */
[----:B------:R-:W-:-:S03]  /*1930*/  USHF.R.U32.HI UR8, URZ, UR9, UR8 ;  /* 0x00000009ff087299 */ /* 0x000fc60008011608 */
[----:B------:R-:W-:Y:S01]  /*1940*/  @!UP0 UMOV UR7, UR13 ;  /* 0x0000000d00078c82 */ /* 0x000fe20008000000 */
[----:B------:R-:W-:Y:S02]  /*1950*/  UIMAD UR20, UR14, UR10, UR20 ;  /* 0x0000000a0e1472a4 */ /* 0x000fe4000f8e0214 */
[----:B------:R-:W-:Y:S02]  /*1960*/  USEL UR8, UR4, UR8, !UP2 ;  /* 0x0000000804087287 */ /* 0x000fe4000d000000 */
[----:B------:R-:W-:Y:S02]  /*1970*/  @!UP0 USHF.R.U32.HI UR7, URZ, UR9, UR7 ;  /* 0x00000009ff078299 */ /* 0x000fe40008011607 */
[----:B------:R-:W-:Y:S02]  /*1980*/  UIADD3 UR9, UPT, UPT, -UR8, URZ, URZ ;  /* 0x000000ff08097290 */ /* 0x000fe4000fffe1ff */
[----:B------:R-:W-:Y:S02]  /*1990*/  @!UP0 USEL UR7, UR5, UR7, !UP2 ;  /* 0x0000000705078287 */ /* 0x000fe4000d000000 */
[----:B------:R-:W-:-:S02]  /*19a0*/  UIMAD UR9, UR28, UR9, UR4 ;  /* 0x000000091c0972a4 */ /* 0x000fc4000f8e0204 */
[----:B------:R-:W-:Y:S02]  /*19b0*/  @!UP0 UIADD3 UR8, UPT, UPT, UR8, -UR7, URZ ;  /* 0x8000000708088290 */ /* 0x000fe4000fffe0ff */
[----:B------:R-:W-:Y:S02]  /*19c0*/  @!UP0 UIMAD UR6, UR9, UR6, UR7 ;  /* 0x00000006090682a4 */ /* 0x000fe4000f8e0207 */
[----:B------:R-:W-:Y:S02]  /*19d0*/  @!UP0 UIMAD UR4, UR8, UR28, UR5 ;  /* 0x0000001c080482a4 */ /* 0x000fe4000f8e0205 */
[----:B------:R-:W-:Y:S02]  /*19e0*/  UIMAD UR16, UR21, UR11, UR16 ;  /* 0x0000000b151072a4 */ /* 0x000fe4000f8e0210 */
[----:B------:R-:W-:Y:S01]  /*19f0*/  UIMAD UR20, UR4, UR14, UR20 ;  /* 0x0000000e041472a4 */ /* 0x000fe2000f8e0214 */
[----:B------:R-:W-:Y:S02]  /*1a00*/  @!UP0 UMOV UR5, UR6 ;  /* 0x0000000600058c82 */ /* 0x000fe40008000000 */
[----:B------:R-:W-:-:S12]  /*1a10*/  UIMAD UR16, UR5, UR21, UR16 ;  /* 0x00000015051072a4 */ /* 0x000fd8000f8e0210 */
.L_x_19:
[----:B------:R-:W-:-:S09]  /*1a20*/  UISETP.NE.AND UP0, UPT, UR29, 0x1, UPT ;  /* 0x000000011d00788c */ /* 0x000fd2000bf05270 */
[----:B------:R-:W-:Y:S05]  /*1a30*/  BRA.U UP0, `(.L_x_20) ;  /* 0x0000000100447547 */ /* 0x000fea000b800000 */
[----:B------:R-:W1:Y:S01]  /*1a40*/  LDCU.128 UR8, c[0x0][0xb10] ;  /* 0x00016200ff0877ac */ /* 0x000e620008000c00 */
[----:B------:R-:W2:Y:S01]  /*1a50*/  LDCU UR12, c[0x0][0xb0c] ;  /* 0x00016180ff0c77ac */ /* 0x000ea20008000800 */
[----:B------:R-:W3:Y:S01]  /*1a60*/  LDCU UR13, c[0x0][0xb20] ;  /* 0x00016400ff0d77ac */ /* 0x000ee20008000800 */
[----:B-1----:R-:W-:Y:S02]  /*1a70*/  UIMAD.WIDE.U32 UR6, UR16, UR8, URZ ;  /* 0x00000008100672a5 */ /* 0x002fe4000f8e00ff */
[----:B------:R-:W-:Y:S02]  /*1a80*/  UIMAD.WIDE.U32 UR4, UR20, UR11, URZ ;  /* 0x0000000b140472a5 */ /* 0x000fe4000f8e00ff */
[----:B--2---:R-:W-:Y:S02]  /*1a90*/  UISETP.NE.AND UP1, UPT, UR12, 0x1, UPT ;  /* 0x000000010c00788c */ /* 0x004fe4000bf25270 */
[----:B------:R-:W-:Y:S01]  /*1aa0*/  UISETP.NE.AND UP0, UPT, UR10, 0x1, UPT ;  /* 0x000000010a00788c */ /* 0x000fe2000bf05270 */
[----:B------:R-:W-:-:S02]  /*1ab0*/  UMOV UR6, UR7 ;  /* 0x0000000700067c82 */ /* 0x000fc40008000000 */
[----:B------:R-:W-:Y:S01]  /*1ac0*/  UMOV UR4, UR5 ;  /* 0x0000000500047c82 */ /* 0x000fe20008000000 */
[----:B------:R-:W-:Y:S02]  /*1ad0*/  USHF.R.U32.HI UR6, URZ, UR9, UR6 ;  /* 0x00000009ff067299 */ /* 0x000fe40008011606 */
[----:B---3--:R-:W-:Y:S02]  /*1ae0*/  USHF.R.U32.HI UR4, URZ, UR13, UR4 ;  /* 0x0000000dff047299 */ /* 0x008fe40008011604 */
[----:B------:R-:W-:Y:S02]  /*1af0*/  USEL UR5, UR16, UR6, !UP1 ;  /* 0x0000000610057287 */ /* 0x000fe4000c800000 */
[----:B------:R-:W-:-:S04]  /*1b00*/  USEL UR4, UR20, UR4, !UP0 ;  /* 0x0000000414047287 */ /* 0x000fc8000c000000 */
[----:B------:R-:W-:Y:S02]  /*1b10*/  UIADD3 UR6, UPT, UPT, UR5, -UR4, URZ ;  /* 0x8000000405067290 */ /* 0x000fe4000fffe0ff */
[----:B------:R-:W-:Y:S02]  /*1b20*/  UIADD3 UR4, UPT, UPT, -UR5, UR4, URZ ;  /* 0x0000000405047290 */ /* 0x000fe4000fffe1ff */
[----:B------:R-:W-:Y:S02]  /*1b30*/  UIMAD UR20, UR6, UR10, UR20 ;  /* 0x0000000a061472a4 */ /* 0x000fe4000f8e0214 */
[----:B------:R-:W-:-:S12]  /*1b40*/  UIMAD UR16, UR4, UR12, UR16 ;  /* 0x0000000c041072a4 */ /* 0x000fd8000f8e0210 */
.L_x_20:
[----:B------:R-:W-:-:S09]  /*1b50*/  UISETP.EQ.U32.AND UP0, UPT, UR33, 0x1, UPT ;  /* 0x000000012100788c */ /* 0x000fd2000bf02070 */
[----:B------:R-:W-:Y:S05]  /*1b60*/  BRA.U !UP0, `(.L_x_21) ;  /* 0x00000001080c7547 */ /* 0x000fea000b800000 */
[----:B------:R-:W-:Y:S01]  /*1b70*/  UCGABAR_WAIT ;  /* 0x0000000000007dc7 */ /* 0x000fe20008000000 */
[----:B------:R-:W-:Y:S01]  /*1b80*/  CCTL.IVALL ;  /* 0x00000000ff00798f */ /* 0x000fe20002000000 */
[----:B------:R-:W-:Y:S05]  /*1b90*/  BRA `(.L_x_22) ;  /* 0x0000000000047947 */ /* 0x000fea0003800000 */
.L_x_21:
[----:B------:R-:W-:Y:S06]  /*1ba0*/  BAR.SYNC.DEFER_BLOCKING 0x0 ;  /* 0x0000000000007b1d */ /* 0x000fec0000010000 */
.L_x_22:
[----:B------:R-:W-:Y:S05]  /*1bb0*/  BRA.U UP6, `(.L_x_23) ;  /* 0x0000001906b07547 */ /* 0x000fea000b800000 */
[----:B------:R-:W1:Y:S01]  /*1bc0*/  LDCU UR7, c[0x0][0x38c] ;  /* 0x00007180ff0777ac */ /* 0x000e620008000800 */
[----:B------:R-:W2:Y:S01]  /*1bd0*/  S2UR UR8, SR_CgaCtaId ;  /* 0x00000000000879c3 */ /* 0x000ea20000008800 */
[----:B------:R-:W-:Y:S01]  /*1be0*/  PLOP3.LUT P1, PT, PT, PT, UP3, 0x80, 0x8 ;  /* 0x000000000008781c */ /* 0x000fe20003f2f038 */
[----:B------:R-:W-:Y:S01]  /*1bf0*/  IMAD.MOV.U32 R12, RZ, RZ, 0x1 ;  /* 0x00000001ff0c7424 */ /* 0x000fe200078e00ff */
[----:B------:R-:W-:Y:S01]  /*1c00*/  UISETP.NE.AND UP0, UPT, UR17, URZ, UPT ;  /* 0x000000ff1100728c */ /* 0x000fe2000bf05270 */
[----:B------:R-:W-:Y:S01]  /*1c10*/  ISETP.EQ.OR P2, PT, R0, RZ, P3 ;  /* 0x000000ff0000720c */ /* 0x000fe20001f42670 */
[----:B------:R-:W-:Y:S01]  /*1c20*/  UMOV UR21, 0x400 ;  /* 0x0000040000157882 */ /* 0x000fe20000000000 */
[----:B------:R-:W-:Y:S01]  /*1c30*/  USHF.L.U32 UR5, UR32, 0x4, URZ ;  /* 0x0000000420057899 */ /* 0x000fe200080006ff */
[----:B------:R-:W-:Y:S01]  /*1c40*/  PLOP3.LUT P1, PT, P1, PT, PT, 0x8, 0x80 ;  /* 0x000000000080781c */ /* 0x000fe20000f2e170 */
[----:B------:R-:W-:Y:S01]  /*1c50*/  USEL UR25, UR48, 0x2, UP0 ;  /* 0x0000000230197887 */ /* 0x000fe20008000000 */
[----:B------:R-:W-:Y:S01]  /*1c60*/  CS2R R10, SRZ ;  /* 0x00000000000a7805 */ /* 0x000fe2000001ff00 */
[----:B------:R-:W-:Y:S01]  /*1c70*/  IMAD.MOV.U32 R9, RZ, RZ, RZ ;  /* 0x000000ffff097224 */ /* 0x000fe200078e00ff */
[----:B------:R-:W3:Y:S01]  /*1c80*/  LDCU UR43, c[0x0][0x370] ;  /* 0x00006e00ff2b77ac */ /* 0x000ee20008000800 */
[----:B------:R-:W-:Y:S01]  /*1c90*/  IMAD.MOV.U32 R8, RZ, RZ, 0x1 ;  /* 0x00000001ff087424 */ /* 0x000fe200078e00ff */
[----:B------:R-:W4:Y:S01]  /*1ca0*/  LDCU.64 UR28, c[0x0][0x348] ;  /* 0x00006900ff1c77ac */ /* 0x000f220008000a00 */
[----:B-1----:R-:W-:-:S02]  /*1cb0*/  UIADD3 UR6, UPT, UPT, UR7, 0x1f, URZ ;  /* 0x0000001f07067890 */ /* 0x002fc4000fffe0ff */
[----:B------:R-:W-:Y:S02]  /*1cc0*/  UIADD3 UR49, UPT, UPT, UR7, 0x3e, URZ ;  /* 0x0000003e07317890 */ /* 0x000fe4000fffe0ff */
[----:B------:R-:W-:Y:S02]  /*1cd0*/  USHF.R.S32.HI UR4, URZ, 0x1f, UR6 ;  /* 0x0000001fff047899 */ /* 0x000fe40008011406 */
[----:B--2---:R-:W-:Y:S02]  /*1ce0*/  ULEA UR21, UR8, UR21, 0x18 ;  /* 0x0000001508157291 */ /* 0x004fe4000f8ec0ff */
[----:B------:R-:W-:Y:S02]  /*1cf0*/  ULEA.HI UR4, UR4, UR6, URZ, 0x5 ;  /* 0x0000000604047291 */ /* 0x000fe4000f8f28ff */
[----:B------:R-:W-:Y:S02]  /*1d00*/  UIADD3 UR6, UPT, UPT, UR7, -0x1, URZ ;  /* 0xffffffff07067890 */ /* 0x000fe4000fffe0ff */
[----:B------:R-:W-:-:S02]  /*1d10*/  USHF.R.S32.HI UR45, URZ, 0x5, UR4 ;  /* 0x00000005ff2d7899 */ /* 0x000fc40008011404 */
[----:B------:R-:W-:Y:S02]  /*1d20*/  UISETP.GE.U32.AND UP1, UPT, UR6, -0x3f, UPT ;  /* 0xffffffc10600788c */ /* 0x000fe4000bf26070 */
[----:B------:R-:W-:Y:S02]  /*1d30*/  UISETP.LT.U32.AND UP0, UPT, UR45, 0x11, UPT ;  /* 0x000000112d00788c */ /* 0x000fe4000bf01070 */
[----:B------:R-:W-:Y:S02]  /*1d40*/  ULEA UR38, UR31, UR21, 0x1 ;  /* 0x000000151f267291 */ /* 0x000fe4000f8e08ff */
[----:B------:R-:W-:Y:S02]  /*1d50*/  USEL UR44, UR45, 0x11, UP0 ;  /* 0x000000112d2c7887 */ /* 0x000fe40008000000 */
[----:B------:R-:W-:Y:S02]  /*1d60*/  ULEA UR37, UR30, UR21, 0x1 ;  /* 0x000000151e257291 */ /* 0x000fe4000f8e08ff */
[----:B------:R-:W-:-:S02]  /*1d70*/  UIADD3 UR24, UPT, UPT, UR44, -0x1, URZ ;  /* 0xffffffff2c187890 */ /* 0x000fc4000fffe0ff */
[----:B------:R-:W-:Y:S01]  /*1d80*/  @UP1 UIADD3 UR24, UPT, UPT, UR44, URZ, URZ ;  /* 0x000000ff2c181290 */ /* 0x000fe2000fffe0ff */
[----:B------:R-:W1:Y:S01]  /*1d90*/  LDCU UR41, c[0x0][0x374] ;  /* 0x00006e80ff2977ac */ /* 0x000e620008000800 */
[----:B------:R-:W-:Y:S02]  /*1da0*/  ULOP3.LUT UR47, UR5, 0x30, URZ, 0xe2, !UPT ;  /* 0x00000030052f7892 */ /* 0x000fe4000f8ee2ff */
[----:B------:R-:W-:Y:S02]  /*1db0*/  UIADD3 UR38, UPT, UPT, UR38, 0x4600, URZ ;  /* 0x0000460026267890 */ /* 0x000fe4000fffe0ff */
[----:B------:R-:W-:Y:S02]  /*1dc0*/  UIADD3 UR37, UPT, UPT, UR37, 0x15600, URZ ;  /* 0x0001560025257890 */ /* 0x000fe4000fffe0ff */
[----:B------:R-:W-:Y:S02]  /*1dd0*/  UIADD3 UR46, UPT, UPT, UR45, -UR44, URZ ;  /* 0x8000002c2d2e7290 */ /* 0x000fe4000fffe0ff */
[----:B------:R-:W-:Y:S01]  /*1de0*/  UIADD3 UR24, UPT, UPT, UR24, 0x1, URZ ;  /* 0x0000000118187890 */ /* 0x000fe2000fffe0ff */
[----:B---34-:R-:W-:-:S11]  /*1df0*/  UMOV UR7, URZ ;  /* 0x000000ff00077c82 */ /* 0x018fd60008000000 */
.L_x_43:
[----:B------:R-:W2:Y:S02]  /*1e00*/  S2UR UR4, SR_CgaCtaId ;  /* 0x00000000000479c3 */ /* 0x000ea40000008800 */
[----:B--2---:R-:W-:-:S09]  /*1e10*/  UISETP.NE.AND UP0, UPT, UR4, URZ, UPT ;  /* 0x000000ff0400728c */ /* 0x004fd2000bf05270 */
[----:B------:R-:W-:Y:S05]  /*1e20*/  BRA.U UP0, `(.L_x_24) ;  /* 0x0000000100287547 */ /* 0x000fea000b800000 */
[----:B------:R-:W-:Y:S02]  /*1e30*/  LEA R0, R9, UR21, 0x3 ;  /* 0x0000001509007c11 */ /* 0x000fe4000f8e18ff */
[----:B------:R-:W-:-:S04]  /*1e40*/  SHF.L.U32 R2, R8, 0x1f, RZ ;  /* 0x0000001f08027819 */ /* 0x000fc800000006ff */
[----:B------:R-:W2:Y:S02]  /*1e50*/  SYNCS.PHASECHK.TRANS64.TRYWAIT P0, [R0+URZ+0x1d0], R2 ;  /* 0x0001d002000075a7 */ /* 0x000ea400080011ff */
[----:B--2---:R-:W-:Y:S05]  /*1e60*/  @!P0 BRA `(.L_x_25) ;  /* 0x0000007000c88947 */ /* 0x004fea0003800000 */
.L_x_152:
[----:B------:R-:W-:Y:S01]  /*1e70*/  VIADD R9, R9, 0x1 ;  /* 0x0000000109097836 */ /* 0x000fe20000000000 */
[----:B------:R2:W-:Y:S04]  /*1e80*/  SYNCS.ARRIVE.TRANS64.A1T0 RZ, [R0+URZ+0x1c0], RZ ;  /* 0x0001c0ff00ff79a7 */ /* 0x0005e800081000ff */
[----:B------:R-:W-:-:S04]  /*1e90*/  ISETP.NE.AND P0, PT, R9, 0x2, PT ;  /* 0x000000020900780c */ /* 0x000fc80003f05270 */
[----:B------:R-:W-:Y:S02]  /*1ea0*/  SEL R9, R9, RZ, P0 ;  /* 0x000000ff09097207 */ /* 0x000fe40000000000 */
[----:B--2---:R-:W-:-:S04]  /*1eb0*/  SEL R0, RZ, 0x1, P0 ;  /* 0x00000001ff007807 */ /* 0x004fc80000000000 */
[----:B------:R-:W-:-:S07]  /*1ec0*/  LOP3.LUT R8, R8, R0, RZ, 0x3c, !PT ;  /* 0x0000000008087212 */ /* 0x000fce00078e3cff */
.L_x_24:
[----:B------:R-:W-:Y:S01]  /*1ed0*/  ULEA UR4, UR7, UR21, 0x3 ;  /* 0x0000001507047291 */ /* 0x000fe2000f8e18ff */
[----:B------:R-:W-:Y:S01]  /*1ee0*/  SHF.L.U32 R0, R12, 0x1f, RZ ;  /* 0x0000001f0c007819 */ /* 0x000fe200000006ff */
[----:B------:R-:W-:Y:S02]  /*1ef0*/  UISETP.GE.U32.AND UP0, UPT, UR49, 0x3f, UPT ;  /* 0x0000003f3100788c */ /* 0x000fe4000bf06070 */
[----:B------:R-:W-:Y:S02]  /*1f00*/  ULEA UR11, UR20, UR50, 0x2 ;  /* 0x00000032140b7291 */ /* 0x000fe4000f8e10ff */
[----:B------:R-:W-:Y:S02]  /*1f10*/  ULEA UR35, UR16, UR47, 0x6 ;  /* 0x0000002f10237291 */ /* 0x000fe4000f8e30ff */
[----:B------:R-:W-:Y:S01]  /*1f20*/  USHF.L.U32 UR11, UR11, 0x5, URZ ;  /* 0x000000050b0b7899 */ /* 0x000fe200080006ff */
[----:B------:R2:W3:Y:S01]  /*1f30*/  SYNCS.PHASECHK.TRANS64.TRYWAIT P0, [UR4+0x88], R0 ;  /* 0x00008800ff0075a7 */ /* 0x0004e20008001104 */
[----:B------:R-:W-:Y:S01]  /*1f40*/  UMOV UR6, URZ ;  /* 0x000000ff00067c82 */ /* 0x000fe20008000000 */
[----:B------:R-:W-:Y:S09]  /*1f50*/  BRA.U !UP0, `(.L_x_26) ;  /* 0x0000000108c87547 */ /* 0x000ff2000b800000 */
[----:B------:R-:W-:Y:S01]  /*1f60*/  UMOV UR13, URZ ;  /* 0x000000ff000d7c82 */ /* 0x000fe20008000000 */
[----:B------:R-:W-:-:S05]  /*1f70*/  UMOV UR4, UR7 ;  /* 0x0000000700047c82 */ /* 0x000fca0008000000 */
.L_x_32:
[----:B------:R-:W-:Y:S01]  /*1f80*/  ULEA UR33, UR4, UR21, 0x3 ;  /* 0x0000001504217291 */ /* 0x000fe2000f8e18ff */
[----:B---3--:R-:W-:Y:S01]  /*1f90*/  @!P3 MOV R2, 0x3000 ;  /* 0x000030000002b802 */ /* 0x008fe20000000f00 */
[----:B-1-3--:R-:W-:Y:S10]  /*1fa0*/  @P0 BRA `(.L_x_27) ;  /* 0x00000000000c0947 */ /* 0x00aff40003800000 */
[----:B------:R-:W-:-:S04]  /*1fb0*/  SHF.L.U32 R3, R12, 0x1f, RZ ;  /* 0x0000001f0c037819 */ /* 0x000fc800000006ff */
[----:B------:R-:W3:Y:S02]  /*1fc0*/  SYNCS.PHASECHK.TRANS64.TRYWAIT P0, [UR33+0x88], R3 ;  /* 0x00008803ff0075a7 */ /* 0x000ee40008001121 */
[----:B---3--:R-:W-:Y:S05]  /*1fd0*/  @!P0 BRA `(.L_x_28) ;  /* 0x0000007000808947 */ /* 0x008fea0003800000 */
.L_x_27:
[----:B------:R3:W-:Y:S01]  /*1fe0*/  @!P3 SYNCS.ARRIVE.TRANS64 RZ, [UR33], R2 ;  /* 0x00000002ffffb9a7 */ /* 0x0007e20008000021 */
[----:B------:R-:W-:-:S04]  /*1ff0*/  ULOP3.LUT UR5, UR25, 0x2, URZ, 0xfc, !UPT ;  /* 0x0000000219057892 */ /* 0x000fc8000f8efcff */
[----:B------:R-:W-:-:S09]  /*2000*/  UISETP.NE.AND UP0, UPT, UR5, 0x2, UPT ;  /* 0x000000020500788c */ /* 0x000fd2000bf05270 */
[----:B------:R-:W-:Y:S05]  /*2010*/  BRA.U UP0, `(.L_x_29) ;  /* 0x0000000100047547 */ /* 0x000fea000b800000 */
[----:B-1----:R-:W-:Y:S05]  /*2020*/  BPT.TRAP 0x1 ;  /* 0x000000040000795c */ /* 0x002fea0000300000 */
.L_x_29:
[----:B------:R-:W-:Y:S04]  /*2030*/  BSSY.RECONVERGENT B0, `(.L_x_30) ;  /* 0x0000003000007945 */ /* 0x000fe80003800200 */
[----:B------:R-:W-:Y:S05]  /*2040*/  @P2 BRA `(.L_x_31) ;  /* 0x0000000000042947 */ /* 0x000fea0003800000 */
[----:B-1----:R-:W-:Y:S05]  /*2050*/  BPT.TRAP 0x1 ;  /* 0x000000040000795c */ /* 0x002fea0000300000 */
.L_x_31:
[----:B-1----:R-:W-:Y:S05]  /*2060*/  BSYNC.RECONVERGENT B0 ;  /* 0x0000000000007941 */ /* 0x002fea0003800200 */
.L_x_30:
[----:B------:R-:W-:Y:S02]  /*2070*/  UIADD3 UR5, UPT, UPT, UR4, 0x1, URZ ;  /* 0x0000000104057890 */ /* 0x000fe4000fffe0ff */
[----:B------:R-:W-:Y:S02]  /*2080*/  USHF.L.U32 UR34, UR13, 0x5, URZ ;  /* 0x000000050d227899 */ /* 0x000fe400080006ff */
[----:B------:R-:W-:Y:S02]  /*2090*/  UISETP.NE.AND UP0, UPT, UR5, 0x11, UPT ;  /* 0x000000110500788c */ /* 0x000fe4000bf05270 */
[----:B------:R-:W-:Y:S02]  /*20a0*/  UIADD3 UR13, UPT, UPT, UR13, 0x1, URZ ;  /* 0x000000010d0d7890 */ /* 0x000fe4000fffe0ff */
[----:B------:R-:W-:Y:S02]  /*20b0*/  USEL UR6, URZ, 0x1, UP0 ;  /* 0x00000001ff067887 */ /* 0x000fe40008000000 */
[----:B------:R-:W-:-:S02]  /*20c0*/  USEL UR7, UR5, URZ, UP0 ;  /* 0x000000ff05077287 */ /* 0x000fc40008000000 */
[----:B------:R-:W-:Y:S02]  /*20d0*/  UIADD3 UR14, UP1, UPT, UR28, 0x80, URZ ;  /* 0x000000801c0e7890 */ /* 0x000fe4000ff3e0ff */
[----:B------:R-:W-:Y:S01]  /*20e0*/  ULEA UR5, UR7, UR21, 0x3 ;  /* 0x0000001507057291 */ /* 0x000fe2000f8e18ff */
[----:B------:R-:W-:Y:S01]  /*20f0*/  LOP3.LUT R12, R12, UR6, RZ, 0x3c, !PT ;  /* 0x000000060c0c7c12 */ /* 0x000fe2000f8e3cff */
[----:B------:R-:W-:Y:S02]  /*2100*/  ULEA UR6, UR4, UR31, 0xb ;  /* 0x0000001f04067291 */ /* 0x000fe4000f8e58ff */
[----:B------:R-:W-:Y:S01]  /*2110*/  UIADD3.X UR15, UPT, UPT, URZ, UR29, URZ, UP1, !UPT ;  /* 0x0000001dff0f7290 */ /* 0x000fe20008ffe4ff */
[----:B--2---:R-:W-:Y:S01]  /*2120*/  SHF.L.U32 R0, R12, 0x1f, RZ ;  /* 0x0000001f0c007819 */ /* 0x004fe200000006ff */
[----:B------:R-:W-:Y:S02]  /*2130*/  ULEA UR6, UR6, UR21, 0x1 ;  /* 0x0000001506067291 */ /* 0x000fe4000f8e08ff */
[----:B------:R-:W-:Y:S01]  /*2140*/  UPRMT UR16, URZ, 0x5410, UR27 ;  /* 0x00005410ff107896 */ /* 0x000fe2000800001b */
[----:B------:R4:W1:Y:S01]  /*2150*/  SYNCS.PHASECHK.TRANS64.TRYWAIT P0, [UR5+0x88], R0 ;  /* 0x00008800ff0075a7 */ /* 0x0008620008001105 */
[----:B------:R-:W-:-:S02]  /*2160*/  ULEA UR5, UR4, UR30, 0xc ;  /* 0x0000001e04057291 */ /* 0x000fc4000f8e60ff */
[----:B------:R-:W-:Y:S02]  /*2170*/  UIADD3 UR4, UP0, UPT, UR28, 0x180, URZ ;  /* 0x000001801c047890 */ /* 0x000fe4000ff1e0ff */
[----:B------:R-:W-:Y:S02]  /*2180*/  ULEA UR5, UR5, UR21, 0x1 ;  /* 0x0000001505057291 */ /* 0x000fe4000f8e08ff */
[----:B------:R-:W-:Y:S02]  /*2190*/  UIADD3 UR32, UPT, UPT, UR6, 0x4600, URZ ;  /* 0x0000460006207890 */ /* 0x000fe4000fffe0ff */
[----:B------:R-:W-:Y:S02]  /*21a0*/  UIADD3 UR8, UPT, UPT, UR5, 0x15600, URZ ;  /* 0x0001560005087890 */ /* 0x000fe4000fffe0ff */
[----:B------:R-:W-:Y:S02]  /*21b0*/  UIADD3.X UR5, UPT, UPT, URZ, UR29, URZ, UP0, !UPT ;  /* 0x0000001dff057290 */ /* 0x000fe400087fe4ff */
[----:B------:R-:W-:-:S02]  /*21c0*/  UISETP.NE.AND UP0, UPT, UR13, UR24, UPT ;  /* 0x000000180d00728c */ /* 0x000fc4000bf05270 */
[----:B------:R-:W-:Y:S01]  /*21d0*/  UPRMT UR6, URZ, 0x5410, UR26 ;  /* 0x00005410ff067896 */ /* 0x000fe2000800001a */
[----:B------:R-:W-:Y:S01]  /*21e0*/  UMOV UR18, 0x0 ;  /* 0x0000000000127882 */ /* 0x000fe20000000000 */
[----:B------:R-:W-:Y:S01]  /*21f0*/  UMOV UR19, 0x10000000 ;  /* 0x1000000000137882 */ /* 0x000fe20000000000 */
[----:B------:R-:W-:Y:S01]  /*2200*/  UMOV UR12, UR36 ;  /* 0x00000024000c7c82 */ /* 0x000fe20008000000 */
[----:B------:R-:W-:Y:S01]  /*2210*/  UMOV UR9, UR33 ;  /* 0x0000002100097c82 */ /* 0x000fe20008000000 */
[----:B------:R-:W-:Y:S01]  /*2220*/  UMOV UR10, UR34 ;  /* 0x00000022000a7c82 */ /* 0x000fe20008000000 */
[----:B------:R-:W-:Y:S03]  /*2230*/  UTMALDG.3D.MULTICAST [UR32], [UR14], UR16, desc[UR18] ;  /* 0x000012200e0073b4 */ /* 0x000fe60008011810 */
[----:B------:R2:W-:Y:S02]  /*2240*/  UTMALDG.3D.MULTICAST [UR8], [UR4], UR6, desc[UR18] ;  /* 0x00001208040073b4 */ /* 0x0005e40008011806 */
[----:B--2---:R-:W-:Y:S01]  /*2250*/  UMOV UR6, UR24 ;  /* 0x0000001800067c82 */ /* 0x004fe20008000000 */
[----:B------:R-:W-:Y:S01]  /*2260*/  UMOV UR4, UR7 ;  /* 0x0000000700047c82 */ /* 0x000fe20008000000 */
[----:B----4-:R-:W-:Y:S05]  /*2270*/  BRA.U UP0, `(.L_x_32) ;  /* 0xfffffffd00407547 */ /* 0x010fea000b83ffff */
.L_x_26:
[----:B------:R-:W-:Y:S01]  /*2280*/  ULEA UR4, UR7, UR21, 0x3 ;  /* 0x0000001507047291 */ /* 0x000fe2000f8e18ff */
[----:B--2---:R-:W-:Y:S01]  /*2290*/  SHF.L.U32 R0, R12, 0x1f, RZ ;  /* 0x0000001f0c007819 */ /* 0x004fe200000006ff */
[----:B------:R-:W-:Y:S01]  /*22a0*/  @!P1 SYNCS.ARRIVE.TRANS64.A1T0 RZ, [UR21+0x158], RZ ;  /* 0x000158ffffff99a7 */ /* 0x000fe20008100015 */
[----:B------:R-:W-:-:S06]  /*22b0*/  UISETP.GT.AND UP0, UPT, UR45, UR44, UPT ;  /* 0x0000002c2d00728c */ /* 0x000fcc000bf04270 */
[----:B-1-3--:R1:W2:Y:S03]  /*22c0*/  SYNCS.PHASECHK.TRANS64.TRYWAIT P0, [UR4+0x88], R0 ;  /* 0x00008800ff0075a7 */ /* 0x00a2a60008001104 */
[----:B------:R-:W-:Y:S05]  /*22d0*/  BRA.U !UP0, `(.L_x_33) ;  /* 0x0000000108bc7547 */ /* 0x000fea000b800000 */
[----:B------:R-:W-:Y:S01]  /*22e0*/  UIADD3 UR13, UPT, UPT, UR46, UR6, URZ ;  /* 0x000000062e0d7290 */ /* 0x000fe2000fffe0ff */
[----:B------:R-:W-:-:S11]  /*22f0*/  UMOV UR4, UR7 ;  /* 0x0000000700047c82 */ /* 0x000fd60008000000 */
.L_x_39:
[----:B------:R-:W-:Y:S01]  /*2300*/  ULEA UR17, UR4, UR21, 0x3 ;  /* 0x0000001504117291 */ /* 0x000fe2000f8e18ff */
[----:B--2---:R-:W-:Y:S01]  /*2310*/  @!P3 MOV R2, 0x3000 ;  /* 0x000030000002b802 */ /* 0x004fe20000000f00 */
[----:B--2-4-:R-:W-:Y:S10]  /*2320*/  @P0 BRA `(.L_x_34) ;  /* 0x00000000000c0947 */ /* 0x014ff40003800000 */
[----:B------:R-:W-:-:S04]  /*2330*/  SHF.L.U32 R3, R12, 0x1f, RZ ;  /* 0x0000001f0c037819 */ /* 0x000fc800000006ff */
[----:B------:R-:W2:Y:S02]  /*2340*/  SYNCS.PHASECHK.TRANS64.TRYWAIT P0, [UR17+0x88], R3 ;  /* 0x00008803ff0075a7 */ /* 0x000ea40008001111 */
[----:B--2---:R-:W-:Y:S05]  /*2350*/  @!P0 BRA `(.L_x_35) ;  /* 0x0000006c00b88947 */ /* 0x004fea0003800000 */
.L_x_34:
[----:B------:R2:W-:Y:S01]  /*2360*/  @!P3 SYNCS.ARRIVE.TRANS64 RZ, [UR17], R2 ;  /* 0x00000002ffffb9a7 */ /* 0x0005e20008000011 */
[----:B------:R-:W-:-:S04]  /*2370*/  ULOP3.LUT UR5, UR25, 0x2, URZ, 0xfc, !UPT ;  /* 0x0000000219057892 */ /* 0x000fc8000f8efcff */
[----:B------:R-:W-:-:S09]  /*2380*/  UISETP.NE.AND UP0, UPT, UR5, 0x2, UPT ;  /* 0x000000020500788c */ /* 0x000fd2000bf05270 */
[----:B------:R-:W-:Y:S05]  /*2390*/  BRA.U UP0, `(.L_x_36) ;  /* 0x0000000100047547 */ /* 0x000fea000b800000 */
[----:B------:R-:W-:Y:S05]  /*23a0*/  BPT.TRAP 0x1 ;  /* 0x000000040000795c */ /* 0x000fea0000300000 */
.L_x_36:
[----:B------:R-:W-:Y:S04]  /*23b0*/  BSSY.RECONVERGENT B0, `(.L_x_37) ;  /* 0x0000003000007945 */ /* 0x000fe80003800200 */
[----:B------:R-:W-:Y:S05]  /*23c0*/  @P2 BRA `(.L_x_38) ;  /* 0x0000000000042947 */ /* 0x000fea0003800000 */
[----:B------:R-:W-:Y:S05]  /*23d0*/  BPT.TRAP 0x1 ;  /* 0x000000040000795c */ /* 0x000fea0000300000 */
.L_x_38:
[----:B------:R-:W-:Y:S05]  /*23e0*/  BSYNC.RECONVERGENT B0 ;  /* 0x0000000000007941 */ /* 0x000fea0003800200 */
.L_x_37:
[----:B------:R-:W-:Y:S02]  /*23f0*/  UIADD3 UR5, UPT, UPT, UR4, 0x1, URZ ;  /* 0x0000000104057890 */ /* 0x000fe4000fffe0ff */
[----:B------:R-:W-:Y:S02]  /*2400*/  UIADD3 UR14, UP1, UPT, UR28, 0x80, URZ ;  /* 0x000000801c0e7890 */ /* 0x000fe4000ff3e0ff */
[----:B------:R-:W-:Y:S02]  /*2410*/  UISETP.NE.AND UP0, UPT, UR5, 0x11, UPT ;  /* 0x000000110500788c */ /* 0x000fe4000bf05270 */
[----:B------:R-:W-:Y:S02]  /*2420*/  ULEA UR16, UR4, UR38, 0xc ;  /* 0x0000002604107291 */ /* 0x000fe4000f8e60ff */
[----:B------:R-:W-:Y:S02]  /*2430*/  USEL UR8, URZ, 0x1, UP0 ;  /* 0x00000001ff087887 */ /* 0x000fe40008000000 */
[----:B------:R-:W-:-:S02]  /*2440*/  USEL UR7, UR5, URZ, UP0 ;  /* 0x000000ff05077287 */ /* 0x000fc40008000000 */
[----:B------:R-:W-:Y:S02]  /*2450*/  UIADD3 UR22, UP0, UPT, UR28, 0x180, URZ ;  /* 0x000001801c167890 */ /* 0x000fe4000ff1e0ff */
[----:B------:R-:W-:Y:S01]  /*2460*/  ULEA UR5, UR7, UR21, 0x3 ;  /* 0x0000001507057291 */ /* 0x000fe2000f8e18ff */
[----:B------:R-:W-:Y:S01]  /*2470*/  LOP3.LUT R12, R12, UR8, RZ, 0x3c, !PT ;  /* 0x000000080c0c7c12 */ /* 0x000fe2000f8e3cff */
[----:B------:R-:W-:Y:S02]  /*2480*/  ULEA UR8, UR4, UR37, 0xd ;  /* 0x0000002504087291 */ /* 0x000fe4000f8e68ff */
[----:B------:R-:W-:Y:S01]  /*2490*/  USHF.L.U32 UR18, UR6, 0x5, URZ ;  /* 0x0000000506127899 */ /* 0x000fe200080006ff */
[----:B-1----:R-:W-:Y:S01]  /*24a0*/  SHF.L.U32 R0, R12, 0x1f, RZ ;  /* 0x0000001f0c007819 */ /* 0x002fe200000006ff */
[----:B------:R-:W-:Y:S02]  /*24b0*/  UPRMT UR4, URZ, 0x5410, UR27 ;  /* 0x00005410ff047896 */ /* 0x000fe4000800001b */
[----:B------:R-:W-:Y:S01]  /*24c0*/  UIADD3.X UR15, UPT, UPT, URZ, UR29, URZ, UP1, !UPT ;  /* 0x0000001dff0f7290 */ /* 0x000fe20008ffe4ff */
[----:B------:R3:W4:Y:S01]  /*24d0*/  SYNCS.PHASECHK.TRANS64.TRYWAIT P0, [UR5+0x88], R0 ;  /* 0x00008800ff0075a7 */ /* 0x0007220008001105 */
[----:B------:R-:W-:-:S02]  /*24e0*/  UPRMT UR5, URZ, 0x5410, UR26 ;  /* 0x00005410ff057896 */ /* 0x000fc4000800001a */
[----:B------:R-:W-:Y:S01]  /*24f0*/  UIADD3.X UR23, UPT, UPT, URZ, UR29, URZ, UP0, !UPT ;  /* 0x0000001dff177290 */ /* 0x000fe200087fe4ff */
[----:B------:R-:W-:Y:S01]  /*2500*/  UMOV UR32, 0x0 ;  /* 0x0000000000207882 */ /* 0x000fe20000000000 */
[----:B------:R-:W-:Y:S01]  /*2510*/  UMOV UR33, 0x10000000 ;  /* 0x1000000000217882 */ /* 0x000fe20000000000 */
[----:B------:R-:W-:Y:S01]  /*2520*/  UMOV UR19, UR35 ;  /* 0x0000002300137c82 */ /* 0x000fe20008000000 */
[----:B------:R-:W-:Y:S01]  /*2530*/  UMOV UR20, UR36 ;  /* 0x0000002400147c82 */ /* 0x000fe20008000000 */
[----:B------:R-:W-:Y:S01]  /*2540*/  UMOV UR12, UR36 ;  /* 0x00000024000c7c82 */ /* 0x000fe20008000000 */
[----:B------:R-:W-:Y:S01]  /*2550*/  UMOV UR9, UR17 ;  /* 0x0000001100097c82 */ /* 0x000fe20008000000 */
[----:B------:R-:W-:Y:S01]  /*2560*/  UMOV UR10, UR18 ;  /* 0x00000012000a7c82 */ /* 0x000fe20008000000 */
[----:B------:R1:W-:Y:S01]  /*2570*/  UTMALDG.3D.MULTICAST [UR16], [UR14], UR4, desc[UR32] ;  /* 0x000020100e0073b4 */ /* 0x0003e20008011804 */
[----:B------:R-:W-:-:S04]  /*2580*/  UIADD3 UR6, UPT, UPT, UR6, 0x1, URZ ;  /* 0x0000000106067890 */ /* 0x000fc8000fffe0ff */
[----:B------:R-:W-:Y:S01]  /*2590*/  UISETP.NE.AND UP0, UPT, UR6, UR13, UPT ;  /* 0x0000000d0600728c */ /* 0x000fe2000bf05270 */
[----:B------:R3:W-:Y:S01]  /*25a0*/  UTMALDG.3D.MULTICAST [UR8], [UR22], UR5, desc[UR32] ;  /* 0x00002008160073b4 */ /* 0x0007e20008011805 */
[----:B-1----:R-:W-:-:S07]  /*25b0*/  UMOV UR4, UR7 ;  /* 0x0000000700047c82 */ /* 0x002fce0008000000 */
[----:B---3--:R-:W-:Y:S05]  /*25c0*/  BRA.U UP0, `(.L_x_39) ;  /* 0xfffffffd004c7547 */ /* 0x008fea000b83ffff */
.L_x_33:
[C---:B------:R-:W-:Y:S01]  /*25d0*/  LEA R3, R11.reuse, UR21, 0x3 ;  /* 0x000000150b037c11 */ /* 0x040fe2000f8e18ff */
[----:B------:R-:W-:Y:S01]  /*25e0*/  NOP ;  /* 0x0000000000007918 */ /* 0x000fe20000000000 */
[----:B-1----:R-:W-:Y:S02]  /*25f0*/  SHF.L.U32 R0, R10, 0x1f, RZ ;  /* 0x0000001f0a007819 */ /* 0x002fe400000006ff */
[----:B------:R-:W-:Y:S02]  /*2600*/  LEA R4, R11, UR21, 0x4 ;  /* 0x000000150b047c11 */ /* 0x000fe4000f8e20ff */
[----:B--2-4-:R-:W1:Y:S02]  /*2610*/  SYNCS.PHASECHK.TRANS64.TRYWAIT P0, [R3+URZ+0x160], R0 ;  /* 0x00016000030075a7 */ /* 0x014e6400080011ff */
[----:B-1----:R-:W-:Y:S05]  /*2620*/  @!P0 BRA `(.L_x_40) ;  /* 0x0000006c001c8947 */ /* 0x002fea0003800000 */
.L_x_155:
[----:B------:R-:W2:Y:S01]  /*2630*/  LDS.128 R4, [R4+0x1f0] ;  /* 0x0001f00004047984 */ /* 0x000ea20000000c00 */
[----:B------:R-:W-:Y:S01]  /*2640*/  UISETP.GE.AND UP0, UPT, UR42, 0x1, UPT ;  /* 0x000000012a00788c */ /* 0x000fe2000bf06270 */
[----:B------:R-:W-:Y:S01]  /*2650*/  @!PT LDS RZ, [RZ] ;  /* 0x00000000fffff984 */ /* 0x000fe20000000800 */
[----:B------:R-:W-:Y:S01]  /*2660*/  @!PT LDS RZ, [RZ] ;  /* 0x00000000fffff984 */ /* 0x000fe20000000800 */
[----:B------:R-:W-:Y:S01]  /*2670*/  @!PT LDS RZ, [RZ] ;  /* 0x00000000fffff984 */ /* 0x000fe20000000800 */
[----:B------:R-:W-:Y:S01]  /*2680*/  @!PT LDS RZ, [RZ] ;  /* 0x00000000fffff984 */ /* 0x000fe20000000800 */
[----:B------:R3:W-:Y:S06]  /*2690*/  MEMBAR.ALL.CTA ;  /* 0x0000000000007992 */ /* 0x0007ec0000008000 */
[----:B---3--:R-:W3:Y:S01]  /*26a0*/  FENCE.VIEW.ASYNC.S ;  /* 0x00000000000073c6 */ /* 0x008ee20000000000 */
[----:B--2---:R-:W-:-:S13]  /*26b0*/  LOP3.LUT P0, RZ, R6, 0x1, RZ, 0xc0, !PT ;  /* 0x0000000106ff7812 */ /* 0x004fda000780c0ff */
[----:B---3--:R-:W-:Y:S01]  /*26c0*/  VOTEU.ANY UP1, P0 ;  /* 0x0000000000ff7886 */ /* 0x008fe20000020100 */
[----:B------:R-:W-:-:S13]  /*26d0*/  PLOP3.LUT P0, PT, PT, PT, UP1, 0x80, 0x8 ;  /* 0x000000000008781c */ /* 0x000fda0003f0f018 */
[----:B-1----:R-:W-:Y:S02]  /*26e0*/  @P0 LOP3.LUT R0, R5, 0xffff, RZ, 0xc0, !PT ;  /* 0x0000ffff05000812 */ /* 0x002fe400078ec0ff */
[----:B------:R-:W-:Y:S02]  /*26f0*/  @P0 MOV R2, R4 ;  /* 0x0000000400020202 */ /* 0x000fe40000000f00 */
[----:B------:R-:W-:Y:S01]  /*2700*/  @P0 R2UR UR5, R0 ;  /* 0x00000000000502ca */ /* 0x000fe200000e0000 */
[----:B------:R-:W-:Y:S01]  /*2710*/  VIADD R0, R3, 0x170 ;  /* 0x0000017003007836 */ /* 0x000fe20000000000 */
[----:B------:R-:W-:Y:S02]  /*2720*/  @P0 SHF.R.U32.HI R4, RZ, 0x10, R5 ;  /* 0x00000010ff040819 */ /* 0x000fe40000011605 */
[----:B------:R-:W-:Y:S02]  /*2730*/  @P0 R2UR UR6, R2 ;  /* 0x00000000020602ca */ /* 0x000fe400000e0000 */
[----:B------:R-:W-:-:S02]  /*2740*/  PRMT R0, RZ, 0x654, R0 ;  /* 0x00000654ff007816 */ /* 0x000fc40000000000 */
[----:B------:R-:W-:Y:S02]  /*2750*/  @P0 R2UR UR4, R4 ;  /* 0x00000000040402ca */ /* 0x000fe400000e0000 */
[----:B------:R1:W-:Y:S03]  /*2760*/  SYNCS.ARRIVE.TRANS64.RED.A1T0 RZ, [R0+URZ], RZ ;  /* 0x000000ff00ff79a7 */ /* 0x0003e600081004ff */
[----:B------:R-:W-:-:S04]  /*2770*/  @UP1 UMOV UR39, UR5 ;  /* 0x0000000500271c82 */ /* 0x000fc80008000000 */
[----:B------:R-:W-:-:S04]  /*2780*/  @UP1 UMOV UR40, UR6 ;  /* 0x0000000600281c82 */ /* 0x000fc80008000000 */
[----:B------:R-:W-:Y:S01]  /*2790*/  @UP1 UMOV UR36, UR4 ;  /* 0x0000000400241c82 */ /* 0x000fe20008000000 */
[----:B------:R-:W-:Y:S05]  /*27a0*/  BRA.U !UP0, `(.L_x_41) ;  /* 0x0000000108d47547 */ /* 0x000fea000b800000 */
[----:B------:R-:W2:Y:S01]  /*27b0*/  LDCU.128 UR12, c[0x0][0xb10] ;  /* 0x00016200ff0c77ac */ /* 0x000ea20008000c00 */
[----:B------:R-:W3:Y:S01]  /*27c0*/  LDCU UR22, c[0x0][0xb20] ;  /* 0x00016400ff1677ac */ /* 0x000ee20008000800 */
[----:B------:R-:W4:Y:S01]  /*27d0*/  LDCU UR20, c[0x0][0xb0c] ;  /* 0x00016180ff1477ac */ /* 0x000f220008000800 */
[----:B------:R-:W1:Y:S01]  /*27e0*/  LDCU.64 UR8, c[0x0][0xb28] ;  /* 0x00016500ff0877ac */ /* 0x000e620008000a00 */
[----:B------:R-:W-:Y:S02]  /*27f0*/  UISETP.NE.AND UP3, UPT, UR42, 0x1, UPT ;  /* 0x000000012a00788c */ /* 0x000fe4000bf65270 */
[----:B--2---:R-:W-:Y:S02]  /*2800*/  UIMAD.WIDE.U32 UR10, UR41, UR15, URZ ;  /* 0x0000000f290a72a5 */ /* 0x004fe4000f8e00ff */
[----:B------:R-:W-:Y:S02]  /*2810*/  UIMAD.WIDE.U32 UR4, UR43, UR12, URZ ;  /* 0x0000000c2b0472a5 */ /* 0x000fe4000f8e00ff */
[----:B------:R-:W-:-:S02]  /*2820*/  UISETP.NE.AND UP0, UPT, UR14, 0x1, UPT ;  /* 0x000000010e00788c */ /* 0x000fc4000bf05270 */
[----:B------:R-:W-:Y:S01]  /*2830*/  UIMAD.WIDE.U32 UR18, UR39, UR15, URZ ;  /* 0x0000000f271272a5 */ /* 0x000fe2000f8e00ff */
[----:B------:R-:W-:Y:S02]  /*2840*/  UMOV UR10, UR11 ;  /* 0x0000000b000a7c82 */ /* 0x000fe40008000000 */
[----:B------:R-:W-:Y:S01]  /*2850*/  UMOV UR4, UR5 ;  /* 0x0000000500047c82 */ /* 0x000fe20008000000 */
[----:B---3--:R-:W-:Y:S02]  /*2860*/  USHF.R.U32.HI UR10, URZ, UR22, UR10 ;  /* 0x00000016ff0a7299 */ /* 0x008fe4000801160a */
[----:B----4-:R-:W-:Y:S02]  /*2870*/  UISETP.NE.AND UP2, UPT, UR20, 0x1, UPT ;  /* 0x000000011400788c */ /* 0x010fe4000bf45270 */
[----:B------:R-:W-:Y:S02]  /*2880*/  USHF.R.U32.HI UR4, URZ, UR13, UR4 ;  /* 0x0000000dff047299 */ /* 0x000fe40008011604 */
[----:B------:R-:W-:-:S02]  /*2890*/  USEL UR5, UR41, UR10, !UP0 ;  /* 0x0000000a29057287 */ /* 0x000fc4000c000000 */
[----:B------:R-:W-:Y:S02]  /*28a0*/  USEL UR6, UR43, UR4, !UP2 ;  /* 0x000000042b067287 */ /* 0x000fe4000d000000 */
[----:B-1----:R-:W-:Y:S01]  /*28b0*/  UIMAD.WIDE.U32 UR10, UR5, UR8, URZ ;  /* 0x00000008050a72a5 */ /* 0x002fe2000f8e00ff */
[----:B------:R-:W-:Y:S01]  /*28c0*/  UMOV UR4, UR19 ;  /* 0x0000001300047c82 */ /* 0x000fe20008000000 */
[----:B------:R-:W-:Y:S02]  /*28d0*/  UIMAD.WIDE.U32 UR16, UR40, UR12, URZ ;  /* 0x0000000c281072a5 */ /* 0x000fe4000f8e00ff */
[----:B------:R-:W-:-:S03]  /*28e0*/  UIMAD.WIDE.U32 UR18, UR6, UR8, URZ ;  /* 0x00000008061272a5 */ /* 0x000fc6000f8e00ff */
[----:B------:R-:W-:Y:S01]  /*28f0*/  UMOV UR10, UR11 ;  /* 0x0000000b000a7c82 */ /* 0x000fe20008000000 */
[----:B------:R-:W-:Y:S02]  /*2900*/  USHF.R.U32.HI UR4, URZ, UR22, UR4 ;  /* 0x00000016ff047299 */ /* 0x000fe40008011604 */
[----:B------:R-:W-:Y:S01]  /*2910*/  @UP3 USHF.R.U32.HI UR5, URZ, UR9, UR10 ;  /* 0x00000009ff053299 */ /* 0x000fe2000801160a */
[----:B------:R-:W-:Y:S01]  /*2920*/  UMOV UR16, UR17 ;  /* 0x0000001100107c82 */ /* 0x000fe20008000000 */
[----:B------:R-:W-:Y:S01]  /*2930*/  UMOV UR18, UR19 ;  /* 0x0000001300127c82 */ /* 0x000fe20008000000 */
[----:B------:R-:W-:Y:S02]  /*2940*/  USHF.R.U32.HI UR13, URZ, UR13, UR16 ;  /* 0x0000000dff0d7299 */ /* 0x000fe40008011610 */
[----:B------:R-:W-:Y:S02]  /*2950*/  USEL UR4, UR39, UR4, !UP0 ;  /* 0x0000000427047287 */ /* 0x000fe4000c000000 */
[----:B------:R-:W-:-:S02]  /*2960*/  @UP3 USHF.R.U32.HI UR6, URZ, UR9, UR18 ;  /* 0x00000009ff063299 */ /* 0x000fc40008011612 */
[----:B------:R-:W-:Y:S02]  /*2970*/  UIMAD UR10, UR42, UR5, URZ ;  /* 0x000000052a0a72a4 */ /* 0x000fe4000f8e02ff */
[----:B------:R-:W-:Y:S02]  /*2980*/  USEL UR5, UR40, UR13, !UP2 ;  /* 0x0000000d28057287 */ /* 0x000fe4000d000000 */
[----:B------:R-:W-:Y:S02]  /*2990*/  UIMAD UR12, UR42, UR6, URZ ;  /* 0x000000062a0c72a4 */ /* 0x000fe4000f8e02ff */
[----:B------:R-:W-:Y:S02]  /*29a0*/  UISETP.GE.AND UP0, UPT, UR4, UR10, UPT ;  /* 0x0000000a0400728c */ /* 0x000fe4000bf06270 */
[----:B------:R-:W-:Y:S02]  /*29b0*/  UIMAD.WIDE.U32 UR10, UR4, UR8, URZ ;  /* 0x00000008040a72a5 */ /* 0x000fe4000f8e00ff */
[----:B------:R-:W-:-:S02]  /*29c0*/  UISETP.GE.OR UP0, UPT, UR5, UR12, UP0 ;  /* 0x0000000c0500728c */ /* 0x000fc40008706670 */
        /* <DEDUP_REMOVED lines=19> */
.L_x_41:
[----:B------:R-:W2:Y:S02]  /*2b00*/  LDCU UR4, c[0x0][0xb30] ;  /* 0x00016600ff0477ac */ /* 0x000ea40008000800 */
[----:B--2---:R-:W-:-:S09]  /*2b10*/  UISETP.NE.AND UP0, UPT, UR4, 0x1, UPT ;  /* 0x000000010400788c */ /* 0x004fd2000bf05270 */
[----:B------:R-:W-:Y:S05]  /*2b20*/  BRA.U UP0, `(.L_x_42) ;  /* 0x0000000100447547 */ /* 0x000fea000b800000 */
[----:B------:R-:W2:Y:S01]  /*2b30*/  LDCU.128 UR12, c[0x0][0xb10] ;  /* 0x00016200ff0c77ac */ /* 0x000ea20008000c00 */
[----:B------:R-:W3:Y:S01]  /*2b40*/  LDCU UR10, c[0x0][0xb0c] ;  /* 0x00016180ff0a77ac */ /* 0x000ee20008000800 */
[----:B------:R-:W4:Y:S01]  /*2b50*/  LDCU UR6, c[0x0][0xb20] ;  /* 0x00016400ff0677ac */ /* 0x000f220008000800 */
[----:B--2---:R-:W-:Y:S02]  /*2b60*/  UIMAD.WIDE.U32 UR8, UR40, UR12, URZ ;  /* 0x0000000c280872a5 */ /* 0x004fe4000f8e00ff */
[----:B------:R-:W-:Y:S02]  /*2b70*/  UIMAD.WIDE.U32 UR4, UR39, UR15, URZ ;  /* 0x0000000f270472a5 */ /* 0x000fe4000f8e00ff */
[----:B---3--:R-:W-:Y:S02]  /*2b80*/  UISETP.NE.AND UP2, UPT, UR10, 0x1, UPT ;  /* 0x000000010a00788c */ /* 0x008fe4000bf45270 */
[----:B------:R-:W-:Y:S01]  /*2b90*/  UISETP.NE.AND UP0, UPT, UR14, 0x1, UPT ;  /* 0x000000010e00788c */ /* 0x000fe2000bf05270 */
[----:B------:R-:W-:-:S02]  /*2ba0*/  UMOV UR8, UR9 ;  /* 0x0000000900087c82 */ /* 0x000fc40008000000 */
[----:B------:R-:W-:Y:S01]  /*2bb0*/  UMOV UR4, UR5 ;  /* 0x0000000500047c82 */ /* 0x000fe20008000000 */
[----:B------:R-:W-:Y:S02]  /*2bc0*/  USHF.R.U32.HI UR13, URZ, UR13, UR8 ;  /* 0x0000000dff0d7299 */ /* 0x000fe40008011608 */
[----:B----4-:R-:W-:Y:S02]  /*2bd0*/  USHF.R.U32.HI UR4, URZ, UR6, UR4 ;  /* 0x00000006ff047299 */ /* 0x010fe40008011604 */
[----:B------:R-:W-:Y:S02]  /*2be0*/  USEL UR5, UR40, UR13, !UP2 ;  /* 0x0000000d28057287 */ /* 0x000fe4000d000000 */
[----:B------:R-:W-:-:S04]  /*2bf0*/  USEL UR4, UR39, UR4, !UP0 ;  /* 0x0000000427047287 */ /* 0x000fc8000c000000 */
[----:B------:R-:W-:Y:S02]  /*2c00*/  UIADD3 UR6, UPT, UPT, UR5, -UR4, URZ ;  /* 0x8000000405067290 */ /* 0x000fe4000fffe0ff */
[----:B------:R-:W-:Y:S02]  /*2c10*/  UIADD3 UR4, UPT, UPT, -UR5, UR4, URZ ;  /* 0x0000000405047290 */ /* 0x000fe4000fffe1ff */
[----:B------:R-:W-:Y:S02]  /*2c20*/  UIMAD UR39, UR6, UR14, UR39 ;  /* 0x0000000e062772a4 */ /* 0x000fe4000f8e0227 */
[----:B------:R-:W-:-:S12]  /*2c30*/  UIMAD UR40, UR4, UR10, UR40 ;  /* 0x0000000a042872a4 */ /* 0x000fd8000f8e0228 */
.L_x_42:
[----:B------:R-:W-:Y:S01]  /*2c40*/  VIADD R11, R11, 0x1 ;  /* 0x000000010b0b7836 */ /* 0x000fe20000000000 */
[----:B------:R-:W-:Y:S02]  /*2c50*/  R2UR UR5, R52 ;  /* 0x00000000340572ca */ /* 0x000fe400000e0000 */
[----:B------:R-:W-:Y:S02]  /*2c60*/  R2UR UR4, R51 ;  /* 0x00000000330472ca */ /* 0x000fe400000e0000 */
[C---:B------:R-:W-:Y:S02]  /*2c70*/  ISETP.NE.AND P0, PT, R11.reuse, 0x2, PT ;  /* 0x000000020b00780c */ /* 0x040fe40003f05270 */
[----:B------:R-:W-:Y:S02]  /*2c80*/  PLOP3.LUT P1, PT, PT, PT, PT, 0x80, 0x8 ;  /* 0x000000000008781c */ /* 0x000fe40003f2f070 */
[----:B-1----:R-:W-:Y:S02]  /*2c90*/  SEL R0, RZ, 0x1, P0 ;  /* 0x00000001ff007807 */ /* 0x002fe40000000000 */
[----:B------:R-:W-:-:S02]  /*2ca0*/  SEL R11, R11, RZ, P0 ;  /* 0x000000ff0b0b7207 */ /* 0x000fc40000000000 */
[----:B------:R-:W-:Y:S01]  /*2cb0*/  LOP3.LUT R10, R10, R0, RZ, 0x3c, !PT ;  /* 0x000000000a0a7212 */ /* 0x000fe200078e3cff */
[----:B------:R-:W-:Y:S02]  /*2cc0*/  UIADD3 UR16, UPT, UPT, UR40, UR5, URZ ;  /* 0x0000000528107290 */ /* 0x000fe4000fffe0ff */
[----:B------:R-:W-:Y:S01]  /*2cd0*/  UIADD3 UR20, UPT, UPT, UR39, UR4, URZ ;  /* 0x0000000427147290 */ /* 0x000fe2000fffe0ff */
[----:B------:R-:W-:Y:S11]  /*2ce0*/  BRA.U UP1, `(.L_x_43) ;  /* 0xfffffff101447547 */ /* 0x000ff6000b83ffff */
[----:B------:R-:W-:Y:S01]  /*2cf0*/  UIADD3 UR21, UPT, UPT, UR21, 0x88, URZ ;  /* 0x0000008815157890 */ /* 0x000fe2000fffe0ff */
[----:B------:R-:W-:-:S03]  /*2d00*/  SHF.L.U32 R2, R12, 0x1f, RZ ;  /* 0x0000001f0c027819 */ /* 0x000fc600000006ff */
[----:B------:R-:W-:-:S09]  /*2d10*/  ULEA UR4, UR7, UR21, 0x3 ;  /* 0x0000001507047291 */ /* 0x000fd2000f8e18ff */
[----:B------:R-:W1:Y:S02]  /*2d20*/  SYNCS.PHASECHK.TRANS64.TRYWAIT P0, [UR4], R2 ;  /* 0x00000002ff0075a7 */ /* 0x000e640008001104 */
[----:B-1----:R-:W-:Y:S05]  /*2d30*/  @!P0 BRA `(.L_x_44) ;  /* 0x00000064006c8947 */ /* 0x002fea0003800000 */
.L_x_157:
[----:B------:R-:W-:-:S04]  /*2d40*/  UIADD3 UR4, UPT, UPT, UR7, 0x1, URZ ;  /* 0x0000000107047890 */ /* 0x000fc8000fffe0ff */
[----:B------:R-:W-:-:S04]  /*2d50*/  UISETP.NE.AND UP0, UPT, UR4, 0x11, UPT ;  /* 0x000000110400788c */ /* 0x000fc8000bf05270 */
[----:B------:R-:W-:Y:S02]  /*2d60*/  USEL UR6, URZ, 0x1, UP0 ;  /* 0x00000001ff067887 */ /* 0x000fe40008000000 */
[----:B------:R-:W-:-:S04]  /*2d70*/  USEL UR4, UR4, URZ, UP0 ;  /* 0x000000ff04047287 */ /* 0x000fc80008000000 */
[----:B------:R-:W-:Y:S01]  /*2d80*/  ULEA UR5, UR4, UR21, 0x3 ;  /* 0x0000001504057291 */ /* 0x000fe2000f8e18ff */
[----:B-1----:R-:W-:-:S04]  /*2d90*/  LOP3.LUT R2, R12, UR6, RZ, 0x3c, !PT ;  /* 0x000000060c027c12 */ /* 0x002fc8000f8e3cff */
[----:B------:R-:W-:-:S04]  /*2da0*/  SHF.L.U32 R3, R2, 0x1f, RZ ;  /* 0x0000001f02037819 */ /* 0x000fc800000006ff */
[----:B------:R-:W1:Y:S02]  /*2db0*/  SYNCS.PHASECHK.TRANS64.TRYWAIT P0, [UR5], R3 ;  /* 0x00000003ff0075a7 */ /* 0x000e640008001105 */
[----:B-1----:R-:W-:Y:S05]  /*2dc0*/  @!P0 BRA `(.L_x_45) ;  /* 0x0000006400608947 */ /* 0x002fea0003800000 */
.L_x_159:
[----:B------:R-:W-:-:S04]  /*2dd0*/  UIADD3 UR4, UPT, UPT, UR4, 0x1, URZ ;  /* 0x0000000104047890 */ /* 0x000fc8000fffe0ff */
[----:B------:R-:W-:-:S04]  /*2de0*/  UISETP.NE.AND UP0, UPT, UR4, 0x11, UPT ;  /* 0x000000110400788c */ /* 0x000fc8000bf05270 */
[----:B------:R-:W-:Y:S02]  /*2df0*/  USEL UR6, URZ, 0x1, UP0 ;  /* 0x00000001ff067887 */ /* 0x000fe40008000000 */
[----:B------:R-:W-:-:S04]  /*2e00*/  USEL UR4, UR4, URZ, UP0 ;  /* 0x000000ff04047287 */ /* 0x000fc80008000000 */
[----:B------:R-:W-:Y:S01]  /*2e10*/  ULEA UR5, UR4, UR21, 0x3 ;  /* 0x0000001504057291 */ /* 0x000fe2000f8e18ff */
[----:B------:R-:W-:-:S04]  /*2e20*/  LOP3.LUT R2, R2, UR6, RZ, 0x3c, !PT ;  /* 0x0000000602027c12 */ /* 0x000fc8000f8e3cff */
[----:B-1----:R-:W-:-:S04]  /*2e30*/  SHF.L.U32 R3, R2, 0x1f, RZ ;  /* 0x0000001f02037819 */ /* 0x002fc800000006ff */
[----:B------:R-:W1:Y:S02]  /*2e40*/  SYNCS.PHASECHK.TRANS64.TRYWAIT P0, [UR5], R3 ;  /* 0x00000003ff0075a7 */ /* 0x000e640008001105 */
[----:B-1----:R-:W-:Y:S05]  /*2e50*/  @!P0 BRA `(.L_x_46) ;  /* 0x0000006400548947 */ /* 0x002fea0003800000 */
.L_x_161:
        /* <DEDUP_REMOVED lines=9> */
.L_x_163:
        /* <DEDUP_REMOVED lines=9> */
.L_x_165:
        /* <DEDUP_REMOVED lines=9> */
.L_x_167:
        /* <DEDUP_REMOVED lines=9> */
.L_x_169:
        /* <DEDUP_REMOVED lines=9> */
.L_x_171:
        /* <DEDUP_REMOVED lines=9> */
.L_x_173:
        /* <DEDUP_REMOVED lines=9> */
.L_x_175:
        /* <DEDUP_REMOVED lines=9> */
.L_x_177:
        /* <DEDUP_REMOVED lines=9> */
.L_x_179:
        /* <DEDUP_REMOVED lines=9> */
.L_x_181:
        /* <DEDUP_REMOVED lines=9> */
.L_x_183:
        /* <DEDUP_REMOVED lines=9> */
.L_x_185:
        /* <DEDUP_REMOVED lines=9> */
.L_x_187:
[----:B------:R-:W-:-:S04]  /*35b0*/  UIADD3 UR4, UPT, UPT, UR4, 0x1, URZ ;  /* 0x0000000104047890 */ /* 0x000fc8000fffe0ff */
[----:B------:R-:W-:-:S04]  /*35c0*/  UISETP.NE.AND UP0, UPT, UR4, 0x11, UPT ;  /* 0x000000110400788c */ /* 0x000fc8000bf05270 */
[----:B------:R-:W-:Y:S02]  /*35d0*/  USEL UR5, URZ, 0x1, UP0 ;  /* 0x00000001ff057887 */ /* 0x000fe40008000000 */
[----:B------:R-:W-:-:S04]  /*35e0*/  USEL UR4, UR4, URZ, UP0 ;  /* 0x000000ff04047287 */ /* 0x000fc80008000000 */
[----:B------:R-:W-:Y:S01]  /*35f0*/  ULEA UR4, UR4, UR21, 0x3 ;  /* 0x0000001504047291 */ /* 0x000fe2000f8e18ff */
[----:B------:R-:W-:-:S04]  /*3600*/  LOP3.LUT R2, R2, UR5, RZ, 0x3c, !PT ;  /* 0x0000000502027c12 */ /* 0x000fc8000f8e3cff */
[----:B------:R-:W-:Y:S01]  /*3610*/  SHF.L.U32 R2, R2, 0x1f, RZ ;  /* 0x0000001f02027819 */ /* 0x000fe200000006ff */
[----:B-1----:R-:W-:-:S07]  /*3620*/  IMAD.U32 R0, RZ, RZ, UR4 ;  /* 0x00000004ff007e24 */ /* 0x002fce000f8e00ff */
.L_x_60:
[----:B-1----:R1:W2:Y:S02]  /*3630*/  SYNCS.PHASECHK.TRANS64.TRYWAIT P0, [R0+URZ], R2 ;  /* 0x00000002000075a7 */ /* 0x0022a400080011ff */
[----:B--2---:R-:W-:Y:S05]  /*3640*/  @!P0 NANOSLEEP.SYNCS 0x989680 ;  /* 0x009896800000895d */ /* 0x004fea0003900000 */
[----:B------:R-:W2:Y:S02]  /*3650*/  @!P0 SYNCS.PHASECHK.TRANS64 P0, [R0+URZ], R2 ;  /* 0x00000002000085a7 */ /* 0x000ea400080010ff */
[----:B--2---:R-:W-:Y:S05]  /*3660*/  @P0 EXIT ;  /* 0x000000000000094d */ /* 0x004fea0003800000 */
[----:B------:R-:W-:Y:S05]  /*3670*/  BRA `(.L_x_60) ;  /* 0xfffffffc00ec7947 */ /* 0x000fea000383ffff */
.L_x_23:
[----:B------:R-:W1:Y:S02]  /*3680*/  S2UR UR4, SR_CgaCtaId ;  /* 0x00000000000479c3 */ /* 0x000e640000008800 */
[----:B-1----:R-:W-:-:S04]  /*3690*/  UISETP.NE.AND UP0, UPT, UR4, URZ, UPT ;  /* 0x000000ff0400728c */ /* 0x002fc8000bf05270 */
[----:B------:R-:W-:-:S09]  /*36a0*/  UISETP.NE.OR UP0, UPT, UR17, 0x1, UP0 ;  /* 0x000000011100788c */ /* 0x000fd20008705670 */
[----:B------:R-:W-:Y:S05]  /*36b0*/  BRA.U UP0, `(.L_x_61) ;  /* 0x00000005004c7547 */ /* 0x000fea000b800000 */
[----:B------:R-:W1:Y:S01]  /*36c0*/  S2UR UR5, SR_CgaCtaId ;  /* 0x00000000000579c3 */ /* 0x000e620000008800 */
[----:B------:R-:W-:Y:S01]  /*36d0*/  UMOV UR4, 0x400 ;  /* 0x0000040000047882 */ /* 0x000fe20000000000 */
[----:B------:R-:W-:Y:S01]  /*36e0*/  ISETP.GE.U32.AND P2, PT, R0, 0x10, PT ;  /* 0x000000100000780c */ /* 0x000fe20003f46070 */
[----:B------:R-:W-:Y:S01]  /*36f0*/  IMAD.MOV.U32 R12, RZ, RZ, 0x1 ;  /* 0x00000001ff0c7424 */ /* 0x000fe200078e00ff */
[----:B------:R-:W-:Y:S02]  /*3700*/  CS2R R10, SRZ ;  /* 0x00000000000a7805 */ /* 0x000fe4000001ff00 */
[----:B------:R-:W-:Y:S01]  /*3710*/  CS2R R8, SRZ ;  /* 0x0000000000087805 */ /* 0x000fe2000001ff00 */
[----:B-1----:R-:W-:-:S03]  /*3720*/  ULEA UR6, UR5, UR4, 0x18 ;  /* 0x0000000405067291 */ /* 0x002fc6000f8ec0ff */
[----:B------:R-:W-:-:S09]  /*3730*/  UMOV UR5, URZ ;  /* 0x000000ff00057c82 */ /* 0x000fd20008000000 */
.L_x_65:
[----:B------:R-:W-:Y:S02]  /*3740*/  LEA R2, R8, UR6, 0x3 ;  /* 0x0000000608027c11 */ /* 0x000fe4000f8e18ff */
[----:B------:R-:W-:-:S03]  /*3750*/  SHF.L.U32 R4, R9, 0x1f, RZ ;  /* 0x0000001f09047819 */ /* 0x000fc600000006ff */
[----:B------:R-:W-:Y:S01]  /*3760*/  VIADD R5, R2, 0x1d0 ;  /* 0x000001d002057836 */ /* 0x000fe20000000000 */
[----:B------:R-:W1:Y:S02]  /*3770*/  SYNCS.PHASECHK.TRANS64.TRYWAIT P0, [R2+URZ+0x1c0], R4 ;  /* 0x0001c004020075a7 */ /* 0x000e6400080011ff */
[----:B-1----:R-:W-:Y:S05]  /*3780*/  @!P0 BRA `(.L_x_62) ;  /* 0x0000006000588947 */ /* 0x002fea0003800000 */
.L_x_188:
[----:B------:R-:W-:Y:S01]  /*3790*/  ULEA UR4, UR5, UR6, 0x3 ;  /* 0x0000000605047291 */ /* 0x000fe2000f8e18ff */
[----:B-1----:R-:W-:Y:S01]  /*37a0*/  PRMT R2, RZ, 0x654, R5 ;  /* 0x00000654ff027816 */ /* 0x002fe20000000005 */
[----:B------:R-:W-:Y:S01]  /*37b0*/  @!P2 IMAD.MOV.U32 R4, RZ, RZ, 0x10 ;  /* 0x00000010ff04a424 */ /* 0x000fe200078e00ff */
[----:B------:R-:W-:Y:S01]  /*37c0*/  SHF.L.U32 R5, R12, 0x1f, RZ ;  /* 0x0000001f0c057819 */ /* 0x000fe200000006ff */
[----:B------:R-:W-:Y:S01]  /*37d0*/  UIADD3 UR7, UPT, UPT, UR4, 0x160, URZ ;  /* 0x0000016004077890 */ /* 0x000fe2000fffe0ff */
[----:B------:R1:W-:Y:S05]  /*37e0*/  SYNCS.ARRIVE.TRANS64.RED.A1T0 RZ, [R2+URZ], RZ ;  /* 0x000000ff02ff79a7 */ /* 0x0003ea00081004ff */
[----:B------:R-:W-:Y:S01]  /*37f0*/  IMAD.U32 R6, RZ, RZ, UR7 ;  /* 0x00000007ff067e24 */ /* 0x000fe2000f8e00ff */
[----:B------:R-:W2:Y:S04]  /*3800*/  SYNCS.PHASECHK.TRANS64.TRYWAIT P0, [UR4+0x170], R5 ;  /* 0x00017005ff0075a7 */ /* 0x000ea80008001104 */
[----:B------:R-:W-:Y:S01]  /*3810*/  PRMT R6, R0, 0x654, R6 ;  /* 0x0000065400067816 */ /* 0x000fe20000000006 */
[----:B-12---:R-:W-:Y:S06]  /*3820*/  @!P0 BRA `(.L_x_63) ;  /* 0x0000006000448947 */ /* 0x006fec0003800000 */
.L_x_190:
[----:B------:R-:W-:Y:S01]  /*3830*/  ULEA UR8, UR5, UR6, 0x4 ;  /* 0x0000000605087291 */ /* 0x000fe2000f8e20ff */
[----:B------:R-:W-:Y:S01]  /*3840*/  SEL R3, R6, R3, !P2 ;  /* 0x0000000306037207 */ /* 0x000fe20005000000 */
[----:B------:R-:W-:Y:S01]  /*3850*/  UIADD3 UR9, UPT, UPT, UR4, 0x160, URZ ;  /* 0x0000016004097890 */ /* 0x000fe2000fffe0ff */
[----:B-1----:R-:W-:Y:S01]  /*3860*/  LEA R2, R11, UR6, 0x3 ;  /* 0x000000060b027c11 */ /* 0x002fe2000f8e18ff */
[----:B------:R-:W-:Y:S01]  /*3870*/  UIADD3 UR8, UPT, UPT, UR8, 0x1f0, URZ ;  /* 0x000001f008087890 */ /* 0x000fe2000fffe0ff */
[----:B------:R1:W-:Y:S01]  /*3880*/  @!P2 SYNCS.ARRIVE.TRANS64.RED RZ, [R3+URZ], R4 ;  /* 0x0000000403ffa9a7 */ /* 0x0003e200080004ff */
[----:B------:R-:W-:Y:S01]  /*3890*/  UIADD3 UR4, UPT, UPT, UR5, 0x1, URZ ;  /* 0x0000000105047890 */ /* 0x000fe2000fffe0ff */
[----:B------:R-:W-:-:S03]  /*38a0*/  VIADD R8, R8, 0x1 ;  /* 0x0000000108087836 */ /* 0x000fc60000000000 */
[----:B------:R-:W-:Y:S02]  /*38b0*/  UISETP.NE.AND UP0, UPT, UR4, 0x2, UPT ;  /* 0x000000020400788c */ /* 0x000fe4000bf05270 */
[----:B------:R-:W-:Y:S01]  /*38c0*/  ISETP.NE.AND P0, PT, R8, 0x2, PT ;  /* 0x000000020800780c */ /* 0x000fe20003f05270 */
[----:B------:R-:W-:Y:S06]  /*38d0*/  UGETNEXTWORKID.BROADCAST [UR8], [UR9] ;  /* 0x00000000080073ca */ /* 0x000fec0008000100 */
[----:B------:R-:W-:Y:S02]  /*38e0*/  USEL UR7, URZ, 0x1, UP0 ;  /* 0x00000001ff077887 */ /* 0x000fe40008000000 */
[----:B------:R-:W-:-:S04]  /*38f0*/  USEL UR5, UR4, URZ, UP0 ;  /* 0x000000ff04057287 */ /* 0x000fc80008000000 */
[----:B------:R-:W-:Y:S02]  /*3900*/  LOP3.LUT R12, R12, UR7, RZ, 0x3c, !PT ;  /* 0x000000070c0c7c12 */ /* 0x000fe4000f8e3cff */
[----:B-1----:R-:W-:-:S04]  /*3910*/  SHF.L.U32 R4, R10, 0x1f, RZ ;  /* 0x0000001f0a047819 */ /* 0x002fc800000006ff */
[----:B------:R-:W1:Y:S02]  /*3920*/  SYNCS.PHASECHK.TRANS64.TRYWAIT P1, [R2+URZ+0x160], R4 ;  /* 0x00016004020075a7 */ /* 0x000e6400080211ff */
[----:B-1----:R-:W-:Y:S05]  /*3930*/  @!P1 BRA `(.L_x_64) ;  /* 0x0000006000189947 */ /* 0x002fea0003800000 */
.L_x_191:
[C---:B-1----:R-:W-:Y:S01]  /*3940*/  LEA R4, R11.reuse, UR6, 0x4 ;  /* 0x000000060b047c11 */ /* 0x042fe2000f8e20ff */
[----:B------:R-:W-:Y:S01]  /*3950*/  VIADD R2, R2, 0x170 ;  /* 0x0000017002027836 */ /* 0x000fe20000000000 */
[----:B------:R-:W-:Y:S01]  /*3960*/  SEL R8, R8, RZ, P0 ;  /* 0x000000ff08087207 */ /* 0x000fe20000000000 */
[----:B------:R-:W-:-:S03]  /*3970*/  VIADD R11, R11, 0x1 ;  /* 0x000000010b0b7836 */ /* 0x000fc60000000000 */
[----:B------:R-:W1:Y:S01]  /*3980*/  LDS.128 R4, [R4+0x1f0] ;  /* 0x0001f00004047984 */ /* 0x000e620000000c00 */
[----:B------:R-:W-:Y:S02]  /*3990*/  PRMT R2, RZ, 0x654, R2 ;  /* 0x00000654ff027816 */ /* 0x000fe40000000002 */
[C---:B------:R-:W-:Y:S01]  /*39a0*/  ISETP.NE.AND P1, PT, R11.reuse, 0x2, PT ;  /* 0x000000020b00780c */ /* 0x040fe20003f25270 */
[----:B------:R-:W-:Y:S01]  /*39b0*/  @!PT LDS RZ, [RZ] ;  /* 0x00000000fffff984 */ /* 0x000fe20000000800 */
[----:B------:R-:W-:Y:S01]  /*39c0*/  @!PT LDS RZ, [RZ] ;  /* 0x00000000fffff984 */ /* 0x000fe20000000800 */
[----:B------:R-:W-:Y:S01]  /*39d0*/  @!PT LDS RZ, [RZ] ;  /* 0x00000000fffff984 */ /* 0x000fe20000000800 */
[----:B------:R-:W-:Y:S01]  /*39e0*/  @!PT LDS RZ, [RZ] ;  /* 0x00000000fffff984 */ /* 0x000fe20000000800 */
[----:B------:R2:W-:Y:S06]  /*39f0*/  MEMBAR.ALL.CTA ;  /* 0x0000000000007992 */ /* 0x0005ec0000008000 */
[----:B--2---:R-:W2:Y:S01]  /*3a00*/  FENCE.VIEW.ASYNC.S ;  /* 0x00000000000073c6 */ /* 0x004ea20000000000 */
[----:B------:R-:W-:Y:S01]  /*3a10*/  SEL R11, R11, RZ, P1 ;  /* 0x000000ff0b0b7207 */ /* 0x000fe20000800000 */
[----:B--2---:R2:W-:Y:S01]  /*3a20*/  SYNCS.ARRIVE.TRANS64.RED.A1T0 RZ, [R2+URZ], RZ ;  /* 0x000000ff02ff79a7 */ /* 0x0045e200081004ff */
[----:B-1----:R-:W-:-:S02]  /*3a30*/  LOP3.LUT P3, RZ, R6, 0x1, RZ, 0xc0, !PT ;  /* 0x0000000106ff7812 */ /* 0x002fc4000786c0ff */
[----:B------:R-:W-:-:S04]  /*3a40*/  SEL R4, RZ, 0x1, P1 ;  /* 0x00000001ff047807 */ /* 0x000fc80000800000 */
[----:B------:R-:W-:Y:S02]  /*3a50*/  LOP3.LUT R10, R10, R4, RZ, 0x3c, !PT ;  /* 0x000000040a0a7212 */ /* 0x000fe400078e3cff */
[----:B--2---:R-:W-:-:S04]  /*3a60*/  SEL R2, RZ, 0x1, P0 ;  /* 0x00000001ff027807 */ /* 0x004fc80000000000 */
[----:B------:R-:W-:Y:S01]  /*3a70*/  LOP3.LUT R9, R9, R2, RZ, 0x3c, !PT ;  /* 0x0000000209097212 */ /* 0x000fe200078e3cff */
[----:B------:R-:W-:Y:S06]  /*3a80*/  @P3 BRA `(.L_x_65) ;  /* 0xfffffffc002c3947 */ /* 0x000fec000383ffff */
[----:B------:R-:W-:Y:S01]  /*3a90*/  ULEA UR4, UR5, UR6, 0x3 ;  /* 0x0000000605047291 */ /* 0x000fe2000f8e18ff */
[----:B------:R-:W-:-:S08]  /*3aa0*/  SHF.L.U32 R2, R12, 0x1f, RZ ;  /* 0x0000001f0c027819 */ /* 0x000fd000000006ff */
[----:B------:R-:W1:Y:S02]  /*3ab0*/  SYNCS.PHASECHK.TRANS64 P0, [UR4+0x170], R2 ;  /* 0x00017002ff0075a7 */ /* 0x000e640008001004 */
[----:B-1----:R-:W-:Y:S05]  /*3ac0*/  @P0 BRA `(.L_x_66) ;  /* 0x0000000000080947 */ /* 0x002fea0003800000 */
[----:B------:R-:W1:Y:S02]  /*3ad0*/  SYNCS.PHASECHK.TRANS64.TRYWAIT P0, [UR4+0x170], R2 ;  /* 0x00017002ff0075a7 */ /* 0x000e640008001104 */
[----:B-1----:R-:W-:Y:S05]  /*3ae0*/  @!P0 BRA `(.L_x_67) ;  /* 0x0000005c00c08947 */ /* 0x002fea0003800000 */
.L_x_66:
[----:B------:R-:W-:-:S04]  /*3af0*/  UIADD3 UR7, UPT, UPT, UR5, 0x1, URZ ;  /* 0x0000000105077890 */ /* 0x000fc8000fffe0ff */
[----:B------:R-:W-:-:S04]  /*3b00*/  UISETP.NE.AND UP0, UPT, UR7, 0x2, UPT ;  /* 0x000000020700788c */ /* 0x000fc8000bf05270 */
[----:B------:R-:W-:Y:S02]  /*3b10*/  USEL UR8, URZ, 0x1, UP0 ;  /* 0x00000001ff087887 */ /* 0x000fe40008000000 */
[----:B------:R-:W-:-:S04]  /*3b20*/  USEL UR7, UR7, URZ, UP0 ;  /* 0x000000ff07077287 */ /* 0x000fc80008000000 */
[----:B------:R-:W-:Y:S01]  /*3b30*/  ULEA UR7, UR7, UR6, 0x3 ;  /* 0x0000000607077291 */ /* 0x000fe2000f8e18ff */
[----:B-1----:R-:W-:-:S04]  /*3b40*/  LOP3.LUT R2, R12, UR8, RZ, 0x3c, !PT ;  /* 0x000000080c027c12 */ /* 0x002fc8000f8e3cff */
[----:B------:R-:W-:-:S04]  /*3b50*/  SHF.L.U32 R0, R2, 0x1f, RZ ;  /* 0x0000001f02007819 */ /* 0x000fc800000006ff */
[----:B------:R-:W1:Y:S02]  /*3b60*/  SYNCS.PHASECHK.TRANS64 P0, [UR7+0x170], R0 ;  /* 0x00017000ff0075a7 */ /* 0x000e640008001007 */
[----:B-1----:R-:W-:Y:S05]  /*3b70*/  @P0 EXIT ;  /* 0x000000000000094d */ /* 0x002fea0003800000 */
[----:B------:R-:W-:Y:S02]  /*3b80*/  SHF.L.U32 R2, R2, 0x1f, RZ ;  /* 0x0000001f02027819 */ /* 0x000fe400000006ff */
[----:B------:R-:W-:-:S07]  /*3b90*/  MOV R0, UR7 ;  /* 0x0000000700007c02 */ /* 0x000fce0008000f00 */
.L_x_68:
[----:B-1----:R1:W2:Y:S02]  /*3ba0*/  SYNCS.PHASECHK.TRANS64.TRYWAIT P0, [R0+URZ+0x170], R2 ;  /* 0x00017002000075a7 */ /* 0x0022a400080011ff */
[----:B--2---:R-:W-:Y:S05]  /*3bb0*/  @!P0 NANOSLEEP.SYNCS 0x989680 ;  /* 0x009896800000895d */ /* 0x004fea0003900000 */
[----:B------:R-:W2:Y:S02]  /*3bc0*/  @!P0 SYNCS.PHASECHK.TRANS64 P0, [R0+URZ+0x170], R2 ;  /* 0x00017002000085a7 */ /* 0x000ea400080010ff */
[----:B--2---:R-:W-:Y:S05]  /*3bd0*/  @P0 EXIT ;  /* 0x000000000000094d */ /* 0x004fea0003800000 */
[----:B------:R-:W-:Y:S05]  /*3be0*/  BRA `(.L_x_68) ;  /* 0xfffffffc00ec7947 */ /* 0x000fea000383ffff */
.L_x_61:
[----:B------:R-:W-:Y:S05]  /*3bf0*/  BRA.U UP4, `(.L_x_69) ;  /* 0x0000000d04a07547 */ /* 0x000fea000b800000 */
[----:B------:R-:W1:Y:S01]  /*3c00*/  S2UR UR7, SR_CgaCtaId ;  /* 0x00000000000779c3 */ /* 0x000e620000008800 */
[----:B------:R-:W-:Y:S01]  /*3c10*/  UMOV UR4, 0x40 ;  /* 0x0000004000047882 */ /* 0x000fe20000000000 */
[----:B------:R-:W-:Y:S01]  /*3c20*/  NOP ;  /* 0x0000000000007918 */ /* 0x000fe20000000000 */
[----:B------:R-:W-:Y:S01]  /*3c30*/  UMOV UR6, 0x400 ;  /* 0x0000040000067882 */ /* 0x000fe20000000000 */
[----:B-1----:R-:W-:Y:S02]  /*3c40*/  ULEA UR5, UR7, UR4, 0x18 ;  /* 0x0000000407057291 */ /* 0x002fe4000f8ec0ff */
[----:B------:R-:W-:-:S07]  /*3c50*/  ULEA UR6, UR7, UR6, 0x18 ;  /* 0x0000000607067291 */ /* 0x000fce000f8ec0ff */
[----:B------:R-:W1:Y:S02]  /*3c60*/  LDS.U8 R0, [UR5+0x1c] ;  /* 0x00001c05ff007984 */ /* 0x000e640008000000 */
[----:B-1----:R-:W-:-:S13]  /*3c70*/  ISETP.NE.AND P0, PT, R0, RZ, PT ;  /* 0x000000ff0000720c */ /* 0x002fda0003f05270 */
[----:B------:R-:W-:Y:S05]  /*3c80*/  @P0 BRA `(.L_x_70) ;  /* 0x0000000000580947 */ /* 0x000fea0003800000 */
[----:B------:R-:W-:-:S13]  /*3c90*/  ELECT P0, URZ, PT ;  /* 0x0000000000ff782f */ /* 0x000fda0003800000 */
[----:B------:R-:W-:Y:S05]  /*3ca0*/  @!P0 BRA `(.L_x_71) ;  /* 0x0000000000608947 */ /* 0x000fea0003800000 */
[----:B------:R-:W-:Y:S01]  /*3cb0*/  UMOV UR4, 0x10 ;  /* 0x0000001000047882 */ /* 0x000fe20000000000 */
[----:B------:R-:W-:Y:S01]  /*3cc0*/  HFMA2 R0, -RZ, RZ, 0, 5.9604644775390625e-08 ;  /* 0x00000001ff007431 */ /* 0x000fe200000001ff */
[----:B------:R-:W-:-:S03]  /*3cd0*/  MOV R3, 0xffff ;  /* 0x0000ffff00037802 */ /* 0x000fc60000000f00 */
[----:B------:R-:W-:Y:S04]  /*3ce0*/  DEPBAR.LE SB1, 0x36 ;  /* 0x00009d800000791a */ /* 0x000fe80000000000 */
[----:B------:R-:W1:Y:S02]  /*3cf0*/  UTCATOMSWS.FIND_AND_SET.ALIGN UP0, UR4, UR4 ;  /* 0x00000004000475e3 */ /* 0x000e640008000800 */
[----:B-1----:R-:W-:Y:S01]  /*3d00*/  MOV R4, UR4 ;  /* 0x0000000400047c02 */ /* 0x002fe20008000f00 */
[----:B------:R-:W-:Y:S06]  /*3d10*/  BRA.U UP0, `(.L_x_72) ;  /* 0x0000000100187547 */ /* 0x000fec000b800000 */
.L_x_73:
[----:B------:R-:W-:Y:S05]  /*3d20*/  NANOSLEEP 0x64 ;  /* 0x000000640000795d */ /* 0x000fea0003800000 */
[----:B------:R-:W-:-:S05]  /*3d30*/  UMOV UR4, 0x10 ;  /* 0x0000001000047882 */ /* 0x000fca0000000000 */
[----:B------:R-:W-:Y:S04]  /*3d40*/  DEPBAR.LE SB1, 0x36 ;  /* 0x00009d800000791a */ /* 0x000fe80000000000 */
[----:B------:R-:W1:Y:S02]  /*3d50*/  UTCATOMSWS.FIND_AND_SET.ALIGN UP0, UR4, UR4 ;  /* 0x00000004000475e3 */ /* 0x000e640008000800 */
[----:B-1----:R-:W-:Y:S01]  /*3d60*/  MOV R4, UR4 ;  /* 0x0000000400047c02 */ /* 0x002fe20008000f00 */
[----:B------:R-:W-:Y:S05]  /*3d70*/  BRA.U !UP0, `(.L_x_73) ;  /* 0xfffffffd08e87547 */ /* 0x000fea000b83ffff */
.L_x_72:
[-C--:B------:R-:W-:Y:S02]  /*3d80*/  SHF.L.U32 R3, R3, R4.reuse, RZ ;  /* 0x0000000403037219 */ /* 0x080fe400000006ff */
[----:B------:R-:W-:Y:S01]  /*3d90*/  SHF.L.U32 R0, R0, R4, RZ ;  /* 0x0000000400007219 */ /* 0x000fe200000006ff */
[----:B------:R-:W-:Y:S02]  /*3da0*/  IMAD.SHL.U32 R4, R4, 0x20, RZ ;  /* 0x0000002004047824 */ /* 0x000fe400078e00ff */
[----:B------:R1:W-:Y:S04]  /*3db0*/  ATOMS.OR RZ, [UR5+0x14], R3 ;  /* 0x00001403ffff798c */ /* 0x0003e8000b000005 */
[----:B------:R1:W-:Y:S04]  /*3dc0*/  ATOMS.OR RZ, [UR5+0x18], R0 ;  /* 0x00001800ffff798c */ /* 0x0003e8000b000005 */
[----:B------:R1:W-:Y:S01]  /*3dd0*/  STS [UR6+0x210], R4 ;  /* 0x00021004ff007988 */ /* 0x0003e20008000806 */
[----:B------:R-:W-:Y:S05]  /*3de0*/  BRA `(.L_x_71) ;  /* 0x0000000000107947 */ /* 0x000fea0003800000 */
.L_x_70:
[----:B------:R-:W-:Y:S02]  /*3df0*/  MOV R0, 0xffffffff ;  /* 0xffffffff00007802 */ /* 0x000fe40000000f00 */
[----:B------:R-:W-:-:S03]  /*3e00*/  MOV R4, 0x3e30 ;  /* 0x00003e3000047802 */ /* 0x000fc60000000f00 */
[----:B------:R1:W-:Y:S04]  /*3e10*/  STS [UR6+0x210], R0 ;  /* 0x00021000ff007988 */ /* 0x0003e80008000806 */
[----:B-1---5:R-:W-:Y:S05]  /*3e20*/  CALL.REL.NOINC `($__internal_1_$__cuda_sm10x_tcgen05_guardrail_trap_phase_invalid_during_alloc) ;  /* 0x0000006400087944 */ /* 0x022fea0003c00000 */
.L_x_71:
[----:B------:R-:W-:Y:S05]  /*3e30*/  WARPSYNC.ALL ;  /* 0x0000000000007948 */ /* 0x000fea0003800000 */
[----:B------:R-:W2:Y:S01]  /*3e40*/  S2UR UR4, SR_CgaCtaId ;  /* 0x00000000000479c3 */ /* 0x000ea20000008800 */
[----:B------:R-:W-:Y:S01]  /*3e50*/  UMOV UR17, 0x400 ;  /* 0x0000040000117882 */ /* 0x000fe20000000000 */
[----:B------:R-:W-:-:S06]  /*3e60*/  NOP ;  /* 0x0000000000007918 */ /* 0x000fcc0000000000 */
[----:B------:R-:W-:Y:S06]  /*3e70*/  BAR.ARV 0x6, 0xa0 ;  /* 0x0182800000007b1d */ /* 0x000fec0000002000 */
[----:B------:R-:W3:Y:S01]  /*3e80*/  LDCU UR5, c[0x0][0x38c] ;  /* 0x00007180ff0577ac */ /* 0x000ee20008000800 */
[----:B------:R-:W-:Y:S01]  /*3e90*/  LOP3.LUT R2, R2, 0xffff, RZ, 0xc0, !PT ;  /* 0x0000ffff02027812 */ /* 0x000fe200078ec0ff */
[----:B------:R-:W-:Y:S01]  /*3ea0*/  IMAD.MOV.U32 R11, RZ, RZ, 0x1 ;  /* 0x00000001ff0b7424 */ /* 0x000fe200078e00ff */
[----:B------:R-:W-:Y:S01]  /*3eb0*/  CS2R R8, SRZ ;  /* 0x0000000000087805 */ /* 0x000fe2000001ff00 */
[----:B------:R-:W4:Y:S01]  /*3ec0*/  LDCU UR8, c[0x0][0x38c] ;  /* 0x00007180ff0877ac */ /* 0x000f220008000800 */
[----:B------:R-:W-:Y:S01]  /*3ed0*/  R2UR UR19, R2 ;  /* 0x00000000021372ca */ /* 0x000fe200000e0000 */
[----:B------:R-:W-:Y:S01]  /*3ee0*/  IMAD.MOV.U32 R10, RZ, RZ, RZ ;  /* 0x000000ffff0a7224 */ /* 0x000fe200078e00ff */
[----:B------:R-:W-:Y:S01]  /*3ef0*/  UMOV UR22, URZ ;  /* 0x000000ff00167c82 */ /* 0x000fe20008000000 */
[----:B------:R-:W-:Y:S01]  /*3f00*/  UMOV UR14, URZ ;  /* 0x000000ff000e7c82 */ /* 0x000fe20008000000 */
[----:B--2---:R-:W-:Y:S01]  /*3f10*/  ULEA UR17, UR4, UR17, 0x18 ;  /* 0x0000001104117291 */ /* 0x004fe2000f8ec0ff */
[----:B------:R-:W-:Y:S01]  /*3f20*/  UMOV UR26, 0x0 ;  /* 0x00000000001a7882 */ /* 0x000fe20000000000 */
[----:B------:R-:W-:-:S02]  /*3f30*/  UMOV UR27, 0x4200010 ;  /* 0x04200010001b7882 */ /* 0x000fc40000000000 */
[----:B------:R-:W-:Y:S02]  /*3f40*/  UIADD3 UR6, UPT, UPT, UR17, 0x4600, URZ ;  /* 0x0000460011067890 */ /* 0x000fe4000fffe0ff */
[----:B------:R-:W-:Y:S02]  /*3f50*/  UIADD3 UR7, UPT, UPT, UR17, 0x15600, URZ ;  /* 0x0001560011077890 */ /* 0x000fe4000fffe0ff */
[----:B---3--:R-:W-:Y:S01]  /*3f60*/  UIADD3 UR5, UPT, UPT, UR5, 0x1f, URZ ;  /* 0x0000001f05057890 */ /* 0x008fe2000fffe0ff */
[----:B-1----:R-:W1:Y:S01]  /*3f70*/  LDS R0, [UR17+0x210] ;  /* 0x00021011ff007984 */ /* 0x002e620008000800 */
[----:B------:R-:W-:Y:S02]  /*3f80*/  USHF.R.U32.HI UR6, URZ, 0x4, UR6 ;  /* 0x00000004ff067899 */ /* 0x000fe40008011606 */
[----:B------:R-:W-:Y:S02]  /*3f90*/  USHF.R.S32.HI UR4, URZ, 0x1f, UR5 ;  /* 0x0000001fff047899 */ /* 0x000fe40008011405 */
[----:B------:R-:W-:-:S02]  /*3fa0*/  ULOP3.LUT UR6, UR6, 0x3fff, URZ, 0xc0, !UPT ;  /* 0x00003fff06067892 */ /* 0x000fc4000f8ec0ff */
[----:B------:R-:W-:Y:S02]  /*3fb0*/  ULEA.HI UR4, UR4, UR5, URZ, 0x5 ;  /* 0x0000000504047291 */ /* 0x000fe4000f8f28ff */
[----:B------:R-:W-:Y:S02]  /*3fc0*/  USHF.R.U32.HI UR5, URZ, 0x4, UR7 ;  /* 0x00000004ff057899 */ /* 0x000fe40008011607 */
[----:B------:R-:W-:Y:S02]  /*3fd0*/  USHF.R.S32.HI UR28, URZ, 0x5, UR4 ;  /* 0x00000005ff1c7899 */ /* 0x000fe40008011404 */
[----:B------:R-:W-:Y:S02]  /*3fe0*/  ULOP3.LUT UR5, UR5, 0x3fff, URZ, 0xc0, !UPT ;  /* 0x00003fff05057892 */ /* 0x000fe4000f8ec0ff */
[----:B------:R-:W-:Y:S02]  /*3ff0*/  UISETP.LT.AND UP0, UPT, UR28, 0x1, UPT ;  /* 0x000000011c00788c */ /* 0x000fe4000bf01270 */
[----:B------:R-:W-:-:S02]  /*4000*/  ULOP3.LUT UR20, UR6, 0x10000, URZ, 0xfc, !UPT ;  /* 0x0001000006147892 */ /* 0x000fc4000f8efcff */
[----:B------:R-:W-:Y:S02]  /*4010*/  USEL UR29, UR28, 0x1, !UP0 ;  /* 0x000000011c1d7887 */ /* 0x000fe4000c000000 */
[----:B------:R-:W-:Y:S02]  /*4020*/  ULOP3.LUT UR21, UR5, 0x10000, URZ, 0xfc, !UPT ;  /* 0x0001000005157892 */ /* 0x000fe4000f8efcff */
[----:B------:R-:W-:Y:S02]  /*4030*/  UIADD3 UR29, UPT, UPT, -UR29, URZ, URZ ;  /* 0x000000ff1d1d7290 */ /* 0x000fe4000fffe1ff */
[----:B----4-:R-:W-:Y:S01]  /*4040*/  UISETP.GE.AND UP4, UPT, UR8, 0x1, UPT ;  /* 0x000000010800788c */ /* 0x010fe2000bf86270 */
[----:B------:R-:W-:Y:S01]  /*4050*/  UMOV UR24, 0x0 ;  /* 0x0000000000187882 */ /* 0x000fe20000000000 */
[----:B------:R-:W-:Y:S01]  /*4060*/  UMOV UR25, 0x4200010 ;  /* 0x0420001000197882 */ /* 0x000fe20000000000 */
[----:B-1----:R-:W-:-:S15]  /*4070*/  R2UR UR30, R0 ;  /* 0x00000000001e72ca */ /* 0x002fde00000e0000 */
.L_x_80:
[----:B------:R-:W-:Y:S02]  /*4080*/  LEA R0, R10, UR17, 0x3 ;  /* 0x000000110a007c11 */ /* 0x000fe4000f8e18ff */
[----:B------:R-:W-:Y:S02]  /*4090*/  SHF.L.U32 R2, R9, 0x1f, RZ ;  /* 0x0000001f09027819 */ /* 0x000fe400000006ff */
[----:B------:R-:W-:Y:S01]  /*40a0*/  PLOP3.LUT P0, PT, PT, PT, UP4, 0x80, 0x8 ;  /* 0x000000000008781c */ /* 0x000fe20003f0f048 */
[----:B------:R-:W-:Y:S01]  /*40b0*/  VIADD R3, R0, 0x170 ;  /* 0x0000017000037836 */ /* 0x000fe20000000000 */
[----:B-1----:R-:W1:Y:S02]  /*40c0*/  SYNCS.PHASECHK.TRANS64.TRYWAIT P1, [R0+URZ+0x160], R2 ;  /* 0x00016002000075a7 */ /* 0x002e6400080211ff */
[----:B-1-3--:R-:W-:Y:S09]  /*40d0*/  @!P1 BRA `(.L_x_74) ;  /* 0x00000058005c9947 */ /* 0x00aff20003800000 */
.L_x_193:
[----:B------:R-:W-:Y:S01]  /*40e0*/  LEA R4, R10, UR17, 0x4 ;  /* 0x000000110a047c11 */ /* 0x000fe2000f8e20ff */
[----:B------:R-:W-:Y:S01]  /*40f0*/  @UP4 ULEA UR4, UR14, UR17, 0x3 ;  /* 0x000000110e044291 */ /* 0x000fe2000f8e18ff */
[----:B------:R-:W-:Y:S01]  /*4100*/  PLOP3.LUT P2, PT, PT, PT, PT, 0x80, 0x8 ;  /* 0x000000000008781c */ /* 0x000fe20003f4f070 */
[----:B------:R-:W-:Y:S01]  /*4110*/  ULEA UR23, UR22, UR17, 0x3 ;  /* 0x0000001116177291 */ /* 0x000fe2000f8e18ff */
[----:B------:R-:W-:Y:S02]  /*4120*/  PRMT R3, RZ, 0x654, R3 ;  /* 0x00000654ff037816 */ /* 0x000fe40000000003 */
[----:B------:R-:W2:Y:S01]  /*4130*/  LDS.128 R4, [R4+0x1f0] ;  /* 0x0001f00004047984 */ /* 0x000ea20000000c00 */
[----:B-1----:R-:W-:Y:S02]  /*4140*/  @P0 SHF.L.U32 R2, R8, 0x1f, RZ ;  /* 0x0000001f08020819 */ /* 0x002fe400000006ff */
[----:B------:R-:W-:Y:S01]  /*4150*/  SHF.L.U32 R0, R11, 0x1f, RZ ;  /* 0x0000001f0b007819 */ /* 0x000fe200000006ff */
[----:B------:R-:W-:Y:S01]  /*4160*/  @!PT LDS RZ, [RZ] ;  /* 0x00000000fffff984 */ /* 0x000fe20000000800 */
[----:B------:R-:W-:Y:S01]  /*4170*/  @!PT LDS RZ, [RZ] ;  /* 0x00000000fffff984 */ /* 0x000fe20000000800 */
[----:B------:R-:W-:Y:S01]  /*4180*/  @!PT LDS RZ, [RZ] ;  /* 0x00000000fffff984 */ /* 0x000fe20000000800 */
[----:B------:R-:W-:Y:S01]  /*4190*/  @!PT LDS RZ, [RZ] ;  /* 0x00000000fffff984 */ /* 0x000fe20000000800 */
[----:B------:R1:W-:Y:S06]  /*41a0*/  MEMBAR.ALL.CTA ;  /* 0x0000000000007992 */ /* 0x0003ec0000008000 */
[----:B-1----:R-:W1:Y:S02]  /*41b0*/  FENCE.VIEW.ASYNC.S ;  /* 0x00000000000073c6 */ /* 0x002e640000000000 */
[----:B-1----:R1:W-:Y:S01]  /*41c0*/  SYNCS.ARRIVE.TRANS64.RED.A1T0 RZ, [R3+URZ], RZ ;  /* 0x000000ff03ff79a7 */ /* 0x0023e200081004ff */
[----:B------:R1:W3:Y:S01]  /*41d0*/  @P0 SYNCS.PHASECHK.TRANS64.TRYWAIT P2, [UR4], R2 ;  /* 0x00000002ff0005a7 */ /* 0x0002e20008041104 */
[----:B------:R-:W-:Y:S01]  /*41e0*/  ULEA.HI UR4, UR22, UR22, URZ, 0x1 ;  /* 0x0000001616047291 */ /* 0x000fe2000f8f08ff */
[----:B--2---:R-:W-:-:S03]  /*41f0*/  LOP3.LUT P1, RZ, R6, 0x1, RZ, 0xc0, !PT ;  /* 0x0000000106ff7812 */ /* 0x004fc6000782c0ff */
[----:B------:R-:W-:Y:S02]  /*4200*/  USHF.L.U32 UR18, UR4, 0x6, URZ ;  /* 0x0000000604127899 */ /* 0x000fe400080006ff */
[----:B------:R-:W-:Y:S02]  /*4210*/  ULOP3.LUT UR4, UR4, 0xffe, URZ, 0xc0, !UPT ;  /* 0x00000ffe04047892 */ /* 0x000fe4000f8ec0ff */
[----:B------:R-:W-:Y:S02]  /*4220*/  ULOP3.LUT UR18, UR18, 0xffffff80, URZ, 0xc0, !UPT ;  /* 0xffffff8012127892 */ /* 0x000fe4000f8ec0ff */
[----:B------:R-:W-:Y:S02]  /*4230*/  UIADD3 UR4, UPT, UPT, -UR4, UR22, URZ ;  /* 0x0000001604047290 */ /* 0x000fe4000fffe1ff */
[----:B------:R-:W-:Y:S01]  /*4240*/  UIADD3 UR18, UPT, UPT, UR30, UR18, URZ ;  /* 0x000000121e127290 */ /* 0x000fe2000fffe0ff */
[----:B------:R-:W2:Y:S03]  /*4250*/  SYNCS.PHASECHK.TRANS64.TRYWAIT P0, [UR23+0x1a0], R0 ;  /* 0x0001a000ff0075a7 */ /* 0x000ea60008001117 */
[----:B------:R-:W-:Y:S01]  /*4260*/  ULEA UR18, UR4, UR18, 0x14 ;  /* 0x0000001204127291 */ /* 0x000fe2000f8ea0ff */
[----:B-123--:R-:W-:Y:S11]  /*4270*/  @!P0 BRA `(.L_x_75) ;  /* 0x0000005800088947 */ /* 0x00eff60003800000 */
.L_x_195:
[----:B------:R-:W-:Y:S01]  /*4280*/  IADD3 R10, PT, PT, R10, 0x1, RZ ;  /* 0x000000010a0a7810 */ /* 0x000fe20007ffe0ff */
[----:B------:R-:W-:Y:S06]  /*4290*/  BRA.U !UP4, `(.L_x_76) ;  /* 0x000000010c987547 */ /* 0x000fec000b800000 */
[----:B------:R-:W-:Y:S01]  /*42a0*/  UPLOP3.LUT UP2, UPT, UPT, UPT, UPT, 0x40, 0x4 ;  /* 0x000000000004789c */ /* 0x000fe20003f4e870 */
[----:B------:R-:W-:Y:S01]  /*42b0*/  UMOV UR16, UR29 ;  /* 0x0000001d00107c82 */ /* 0x000fe20008000000 */
[----:B------:R-:W-:Y:S01]  /*42c0*/  UMOV UR15, UR28 ;  /* 0x0000001c000f7c82 */ /* 0x000fe20008000000 */
[----:B------:R-:W-:-:S08]  /*42d0*/  UMOV UR6, UR14 ;  /* 0x0000000e00067c82 */ /* 0x000fd00008000000 */
.L_x_79:
[----:B------:R-:W-:Y:S02]  /*42e0*/  UIADD3 UR16, UPT, UPT, UR16, 0x1, URZ ;  /* 0x0000000110107890 */ /* 0x000fe4000fffe0ff */
[----:B--2---:R-:W-:Y:S02]  /*42f0*/  ULEA UR5, UR6, UR17, 0x3 ;  /* 0x0000001106057291 */ /* 0x004fe4000f8e18ff */
[----:B------:R-:W-:Y:S01]  /*4300*/  UISETP.NE.AND UP3, UPT, UR16, URZ, UPT ;  /* 0x000000ff1000728c */ /* 0x000fe2000bf65270 */
[----:B---3--:R-:W-:Y:S10]  /*4310*/  @P2 BRA `(.L_x_77) ;  /* 0x00000000000c2947 */ /* 0x008ff40003800000 */
[----:B-1----:R-:W-:Y:S04]  /*4320*/  SHF.L.U32 R2, R8, 0x1f, RZ ;  /* 0x0000001f08027819 */ /* 0x002fe800000006ff */
[----:B------:R-:W1:Y:S02]  /*4330*/  SYNCS.PHASECHK.TRANS64.TRYWAIT P0, [UR5], R2 ;  /* 0x00000002ff0075a7 */ /* 0x000e640008001105 */
[----:B-1----:R-:W-:Y:S05]  /*4340*/  @!P0 BRA `(.L_x_78) ;  /* 0x0000005400ec8947 */ /* 0x002fea0003800000 */
.L_x_77:
[----:B------:R-:W-:Y:S01]  /*4350*/  UISETP.NE.AND UP0, UPT, UR15, 0x1, UPT ;  /* 0x000000010f00788c */ /* 0x000fe2000bf05270 */
[----:B------:R-:W-:Y:S01]  /*4360*/  PLOP3.LUT P2, PT, PT, PT, PT, 0x80, 0x8 ;  /* 0x000000000008781c */ /* 0x000fe20003f4f070 */
[----:B------:R-:W-:Y:S02]  /*4370*/  UIADD3 UR4, UPT, UPT, UR6, 0x1, URZ ;  /* 0x0000000106047890 */ /* 0x000fe4000fffe0ff */
[----:B------:R-:W-:Y:S02]  /*4380*/  ULEA UR12, UR6, UR21, 0x9 ;  /* 0x00000015060c7291 */ /* 0x000fe4000f8e48ff */
[----:B------:R-:W-:Y:S01]  /*4390*/  UISETP.NE.AND UP1, UPT, UR4, 0x11, UPT ;  /* 0x000000110400788c */ /* 0x000fe2000bf25270 */
[----:B------:R-:W-:Y:S01]  /*43a0*/  PLOP3.LUT P0, PT, PT, PT, UP0, 0x80, 0x8 ;  /* 0x000000000008781c */ /* 0x000fe20003f0f008 */
[----:B------:R-:W-:Y:S02]  /*43b0*/  UIADD3 UR10, UPT, UPT, UR12, 0x2, URZ ;  /* 0x000000020c0a7890 */ /* 0x000fe4000fffe0ff */
[----:B------:R-:W-:Y:S02]  /*43c0*/  USEL UR7, URZ, 0x1, UP1 ;  /* 0x00000001ff077887 */ /* 0x000fe40008800000 */
[----:B------:R-:W-:Y:S02]  /*43d0*/  USEL UR14, UR4, URZ, UP1 ;  /* 0x000000ff040e7287 */ /* 0x000fe40008800000 */
[----:B------:R-:W-:Y:S02]  /*43e0*/  UIADD3 UR15, UPT, UPT, UR15, -0x1, URZ ;  /* 0xffffffff0f0f7890 */ /* 0x000fe4000fffe0ff */
[----:B------:R-:W-:Y:S01]  /*43f0*/  @UP0 ULEA UR4, UR14, UR17, 0x3 ;  /* 0x000000110e040291 */ /* 0x000fe2000f8e18ff */
[----:B------:R-:W-:Y:S01]  /*4400*/  LOP3.LUT R8, R8, UR7, RZ, 0x3c, !PT ;  /* 0x0000000708087c12 */ /* 0x000fe2000f8e3cff */
[----:B------:R-:W-:Y:S01]  /*4410*/  UIADD3 UR7, UPT, UPT, UR5, 0x88, URZ ;  /* 0x0000008805077890 */ /* 0x000fe2000fffe0ff */
[----:B------:R-:W-:Y:S02]  /*4420*/  UMOV UR13, 0x80004020 ;  /* 0x80004020000d7882 */ /* 0x000fe40000000000 */
[----:B-1----:R-:W-:Y:S01]  /*4430*/  @P0 SHF.L.U32 R0, R8, 0x1f, RZ ;  /* 0x0000001f08000819 */ /* 0x002fe200000006ff */
[----:B------:R-:W-:Y:S01]  /*4440*/  UMOV UR5, 0x80004020 ;  /* 0x8000402000057882 */ /* 0x000fe20000000000 */
[----:B------:R-:W-:Y:S01]  /*4450*/  UMOV UR11, 0x80004020 ;  /* 0x80004020000b7882 */ /* 0x000fe20000000000 */
[----:B------:R-:W-:Y:S01]  /*4460*/  UMOV UR9, 0x80004020 ;  /* 0x8000402000097882 */ /* 0x000fe20000000000 */
[----:B------:R2:W3:Y:S01]  /*4470*/  @P0 SYNCS.PHASECHK.TRANS64.TRYWAIT P2, [UR4], R0 ;  /* 0x00000000ff0005a7 */ /* 0x0004e20008041104 */
[----:B------:R-:W-:Y:S03]  /*4480*/  ULEA UR4, UR6, UR20, 0x8 ;  /* 0x0000001406047291 */ /* 0x000fe6000f8e40ff */
[----:B------:R-:W-:Y:S01]  /*4490*/  UMOV UR6, UR14 ;  /* 0x0000000e00067c82 */ /* 0x000fe20008000000 */
[----:B------:R-:W-:Y:S05]  /*44a0*/  UIADD3 UR8, UPT, UPT, UR4, 0x2, URZ ;  /* 0x0000000204087890 */ /* 0x000fea000fffe0ff */
[----:B------:R2:W-:Y:S01]  /*44b0*/  UTCHMMA gdesc[UR4], gdesc[UR12], tmem[UR18], tmem[UR26], idesc[UR27], UP2 ;  /* 0x00ff1a0c040075ea */ /* 0x0005e20009000012 */
[----:B------:R-:W-:Y:S03]  /*44c0*/  UPLOP3.LUT UP2, UPT, UPT, UPT, UPT, 0x80, 0x8 ;  /* 0x000000000008789c */ /* 0x000fe60003f4f070 */
[----:B------:R2:W-:Y:S01]  /*44d0*/  UTCHMMA gdesc[UR8], gdesc[UR10], tmem[UR18], tmem[UR24], idesc[UR25], UPT ;  /* 0x00ff180a080075ea */ /* 0x0005e2000b800012 */
[----:B------:R2:W-:Y:S01]  /*44e0*/  UTCBAR.MULTICAST [UR7], URZ, UR19 ;  /* 0x000000ff070073e9 */ /* 0x0005e20008000813 */
[----:B------:R-:W-:Y:S06]  /*44f0*/  BRA.U UP3, `(.L_x_79) ;  /* 0xfffffffd03787547 */ /* 0x000fec000b83ffff */
.L_x_76:
[----:B--2---:R-:W-:Y:S01]  /*4500*/  UIADD3 UR4, UPT, UPT, UR22, 0x1, URZ ;  /* 0x0000000116047890 */ /* 0x004fe2000fffe0ff */
[C---:B------:R-:W-:Y:S01]  /*4510*/  ISETP.NE.AND P0, PT, R10.reuse, 0x2, PT ;  /* 0x000000020a00780c */ /* 0x040fe20003f05270 */
[----:B------:R-:W-:Y:S02]  /*4520*/  UIADD3 UR5, UPT, UPT, UR23, 0x180, URZ ;  /* 0x0000018017057890 */ /* 0x000fe4000fffe0ff */
[----:B------:R-:W-:Y:S01]  /*4530*/  UISETP.NE.AND UP0, UPT, UR4, 0x4, UPT ;  /* 0x000000040400788c */ /* 0x000fe2000bf05270 */
[----:B-1----:R-:W-:Y:S02]  /*4540*/  SEL R0, RZ, 0x1, P0 ;  /* 0x00000001ff007807 */ /* 0x002fe40000000000 */
[----:B------:R-:W-:Y:S01]  /*4550*/  SEL R10, R10, RZ, P0 ;  /* 0x000000ff0a0a7207 */ /* 0x000fe20000000000 */
[----:B------:R-:W-:Y:S01]  /*4560*/  USEL UR6, URZ, 0x1, UP0 ;  /* 0x00000001ff067887 */ /* 0x000fe20008000000 */
[----:B------:R-:W-:Y:S01]  /*4570*/  LOP3.LUT R9, R9, R0, RZ, 0x3c, !PT ;  /* 0x0000000009097212 */ /* 0x000fe200078e3cff */
[----:B------:R-:W-:Y:S01]  /*4580*/  USEL UR22, UR4, URZ, UP0 ;  /* 0x000000ff04167287 */ /* 0x000fe20008000000 */
[----:B------:R1:W-:Y:S03]  /*4590*/  UTCBAR [UR5], URZ ;  /* 0x000000ff050073e9 */ /* 0x0003e600080000ff */
[----:B------:R-:W-:Y:S01]  /*45a0*/  LOP3.LUT R11, R11, UR6, RZ, 0x3c, !PT ;  /* 0x000000060b0b7c12 */ /* 0x000fe2000f8e3cff */
[----:B------:R-:W-:Y:S07]  /*45b0*/  @P1 BRA `(.L_x_80) ;  /* 0xfffffff800b01947 */ /* 0x000fee000383ffff */
[----:B------:R-:W2:Y:S01]  /*45c0*/  S2UR UR8, SR_CgaCtaId ;  /* 0x00000000000879c3 */ /* 0x000ea20000008800 */
[----:B------:R-:W-:Y:S01]  /*45d0*/  ELECT P0, URZ, PT ;  /* 0x0000000000ff782f */ /* 0x000fe20003800000 */
[----:B------:R-:W-:Y:S01]  /*45e0*/  IMAD.MOV.U32 R0, RZ, RZ, 0x1 ;  /* 0x00000001ff007424 */ /* 0x000fe200078e00ff */
[----:B------:R-:W-:Y:S01]  /*45f0*/  UIADD3 UR17, UPT, UPT, UR17, 0x1a0, URZ ;  /* 0x000001a011117890 */ /* 0x000fe2000fffe0ff */
[----:B------:R-:W-:Y:S01]  /*4600*/  SHF.L.U32 R2, R11, 0x1f, RZ ;  /* 0x0000001f0b027819 */ /* 0x000fe200000006ff */
[----:B------:R-:W-:-:S03]  /*4610*/  UMOV UR4, 0x40 ;  /* 0x0000004000047882 */ /* 0x000fc60000000000 */
[----:B------:R-:W-:Y:S01]  /*4620*/  UVIRTCOUNT.DEALLOC.SMPOOL 0x80 ;  /* 0x000000800000784c */ /* 0x000fe20000000000 */
[----:B--2---:R-:W-:Y:S02]  /*4630*/  ULEA UR8, UR8, UR4, 0x18 ;  /* 0x0000000408087291 */ /* 0x004fe4000f8ec0ff */
[----:B------:R-:W-:-:S07]  /*4640*/  ULEA UR4, UR22, UR17, 0x3 ;  /* 0x0000001116047291 */ /* 0x000fce000f8e18ff */
[----:B------:R2:W-:Y:S02]  /*4650*/  @P0 STS.U8 [UR8+0x1c], R0 ;  /* 0x00001c00ff000988 */ /* 0x0005e40008000008 */
[----:B------:R-:W4:Y:S02]  /*4660*/  SYNCS.PHASECHK.TRANS64.TRYWAIT P0, [UR4], R2 ;  /* 0x00000002ff0075a7 */ /* 0x000f240008001104 */
[----:B--2-4-:R-:W-:Y:S05]  /*4670*/  @!P0 BRA `(.L_x_81) ;  /* 0x0000005400388947 */ /* 0x014fea0003800000 */
.L_x_198:
[----:B------:R-:W-:-:S04]  /*4680*/  UIADD3 UR4, UPT, UPT, UR22, 0x1, URZ ;  /* 0x0000000116047890 */ /* 0x000fc8000fffe0ff */
[----:B------:R-:W-:-:S04]  /*4690*/  UISETP.NE.AND UP0, UPT, UR4, 0x4, UPT ;  /* 0x000000040400788c */ /* 0x000fc8000bf05270 */
[----:B------:R-:W-:Y:S02]  /*46a0*/  USEL UR6, URZ, 0x1, UP0 ;  /* 0x00000001ff067887 */ /* 0x000fe40008000000 */
[----:B------:R-:W-:-:S04]  /*46b0*/  USEL UR4, UR4, URZ, UP0 ;  /* 0x000000ff04047287 */ /* 0x000fc80008000000 */
[----:B-1----:R-:W-:Y:S01]  /*46c0*/  ULEA UR5, UR4, UR17, 0x3 ;  /* 0x0000001104057291 */ /* 0x002fe2000f8e18ff */
[----:B--2---:R-:W-:-:S04]  /*46d0*/  LOP3.LUT R2, R11, UR6, RZ, 0x3c, !PT ;  /* 0x000000060b027c12 */ /* 0x004fc8000f8e3cff */
[----:B------:R-:W-:-:S04]  /*46e0*/  SHF.L.U32 R3, R2, 0x1f, RZ ;  /* 0x0000001f02037819 */ /* 0x000fc800000006ff */
[----:B------:R-:W1:Y:S02]  /*46f0*/  SYNCS.PHASECHK.TRANS64.TRYWAIT P0, [UR5], R3 ;  /* 0x00000003ff0075a7 */ /* 0x000e640008001105 */
[----:B-1----:R-:W-:Y:S05]  /*4700*/  @!P0 BRA `(.L_x_82) ;  /* 0x00000054002c8947 */ /* 0x002fea0003800000 */
.L_x_200:
        /* <DEDUP_REMOVED lines=9> */
.L_x_202:
[----:B------:R-:W-:-:S04]  /*47a0*/  UIADD3 UR4, UPT, UPT, UR4, 0x1, URZ ;  /* 0x0000000104047890 */ /* 0x000fc8000fffe0ff */
[----:B------:R-:W-:-:S04]  /*47b0*/  UISETP.NE.AND UP0, UPT, UR4, 0x4, UPT ;  /* 0x000000040400788c */ /* 0x000fc8000bf05270 */
[----:B------:R-:W-:Y:S02]  /*47c0*/  USEL UR5, URZ, 0x1, UP0 ;  /* 0x00000001ff057887 */ /* 0x000fe40008000000 */
[----:B------:R-:W-:-:S04]  /*47d0*/  USEL UR4, UR4, URZ, UP0 ;  /* 0x000000ff04047287 */ /* 0x000fc80008000000 */
[----:B------:R-:W-:Y:S01]  /*47e0*/  ULEA UR4, UR4, UR17, 0x3 ;  /* 0x0000001104047291 */ /* 0x000fe2000f8e18ff */
[----:B------:R-:W-:-:S04]  /*47f0*/  LOP3.LUT R2, R2, UR5, RZ, 0x3c, !PT ;  /* 0x0000000502027c12 */ /* 0x000fc8000f8e3cff */
[----:B------:R-:W-:-:S04]  /*4800*/  SHF.L.U32 R2, R2, 0x1f, RZ ;  /* 0x0000001f02027819 */ /* 0x000fc800000006ff */
[----:B------:R-:W2:Y:S02]  /*4810*/  SYNCS.PHASECHK.TRANS64.TRYWAIT P0, [UR4], R2 ;  /* 0x00000002ff0075a7 */ /* 0x000ea40008001104 */
[----:B--2---:R-:W-:Y:S05]  /*4820*/  @!P0 BRA `(.L_x_84) ;  /* 0x0000005400148947 */ /* 0x004fea0003800000 */
.L_x_204:
[----:B------:R-:W-:Y:S01]  /*4830*/  NOP ;  /* 0x0000000000007918 */ /* 0x000fe20000000000 */
[----:B-1----:R-:W1:Y:S01]  /*4840*/  LDS R0, [UR8+0x14] ;  /* 0x00001408ff007984 */ /* 0x002e620008000800 */
[----:B------:R-:W-:Y:S01]  /*4850*/  ULOP3.LUT UR4, UR30, 0xffff, URZ, 0xc0, !UPT ;  /* 0x0000ffff1e047892 */ /* 0x000fe2000f8ec0ff */
[----:B------:R-:W-:Y:S01]  /*4860*/  UMOV UR5, 0xffff ;  /* 0x0000ffff00057882 */ /* 0x000fe20000000000 */
[----:B------:R-:W-:Y:S02]  /*4870*/  UMOV UR6, 0x1 ;  /* 0x0000000100067882 */ /* 0x000fe40000000000 */
[----:B------:R-:W-:-:S04]  /*4880*/  USHF.R.U32.HI UR4, URZ, 0x5, UR4 ;  /* 0x00000005ff047899 */ /* 0x000fc80008011604 */
[----:B------:R-:W-:Y:S02]  /*4890*/  USHF.L.U32 UR5, UR5, UR4, URZ ;  /* 0x0000000405057299 */ /* 0x000fe400080006ff */
[----:B------:R-:W-:-:S04]  /*48a0*/  USHF.L.U32 UR4, UR6, UR4, URZ ;  /* 0x0000000406047299 */ /* 0x000fc800080006ff */
[----:B-1----:R-:W-:-:S04]  /*48b0*/  LOP3.LUT R0, R0, UR5, RZ, 0xc0, !PT ;  /* 0x0000000500007c12 */ /* 0x002fc8000f8ec0ff */
[----:B------:R-:W-:-:S13]  /*48c0*/  ISETP.NE.AND P0, PT, R0, UR5, PT ;  /* 0x0000000500007c0c */ /* 0x000fda000bf05270 */
[----:B------:R-:W-:Y:S05]  /*48d0*/  @P0 BRA `(.L_x_85) ;  /* 0x0000000000580947 */ /* 0x000fea0003800000 */
[----:B------:R-:W1:Y:S02]  /*48e0*/  LDS R0, [UR8+0x18] ;  /* 0x00001808ff007984 */ /* 0x000e640008000800 */
[----:B-1----:R-:W-:-:S04]  /*48f0*/  LOP3.LUT R0, R0, UR4, RZ, 0xc0, !PT ;  /* 0x0000000400007c12 */ /* 0x002fc8000f8ec0ff */
[----:B------:R-:W-:-:S13]  /*4900*/  ISETP.NE.AND P0, PT, R0, UR4, PT ;  /* 0x0000000400007c0c */ /* 0x000fda000bf05270 */
[----:B------:R-:W-:Y:S05]  /*4910*/  @P0 BRA `(.L_x_86) ;  /* 0x00000000003c0947 */ /* 0x000fea0003800000 */
[----:B------:R-:W1:Y:S01]  /*4920*/  S2R R2, SR_LANEID ;  /* 0x0000000000027919 */ /* 0x000e620000000000 */
[----:B------:R-:W-:-:S06]  /*4930*/  ULOP3.LUT UR5, URZ, UR5, URZ, 0x33, !UPT ;  /* 0x00000005ff057292 */ /* 0x000fcc000f8e33ff */
[----:B------:R-:W-:-:S04]  /*4940*/  IMAD.U32 R0, RZ, RZ, UR5 ;  /* 0x00000005ff007e24 */ /* 0x000fc8000f8e00ff */
[----:B------:R2:W4:Y:S02]  /*4950*/  REDUX UR7, R0 ;  /* 0x00000000000773c4 */ /* 0x0005240000000000 */
[----:B------:R1:W-:Y:S01]  /*4960*/  UTCATOMSWS.AND URZ, UR5 ;  /* 0x0000000500ff79e3 */ /* 0x0003e20008000000 */
[----:B--2---:R-:W-:Y:S01]  /*4970*/  LOP3.LUT R0, RZ, UR4, RZ, 0x33, !PT ;  /* 0x00000004ff007c12 */ /* 0x004fe2000f8e33ff */
[----:B------:R-:W-:Y:S02]  /*4980*/  VOTEU.ANY UR4, UPT, PT ;  /* 0x0000000000047886 */ /* 0x000fe400038e0100 */
[----:B------:R-:W-:Y:S02]  /*4990*/  UFLO.U32 UR4, UR4 ;  /* 0x00000004000472bd */ /* 0x000fe400080e0000 */
[----:B------:R-:W2:Y:S04]  /*49a0*/  REDUX UR6, R0 ;  /* 0x00000000000673c4 */ /* 0x000ea80000000000 */
[----:B-1----:R-:W-:-:S02]  /*49b0*/  ISETP.EQ.U32.AND P0, PT, R2, UR4, PT ;  /* 0x0000000402007c0c */ /* 0x002fc4000bf02070 */
[----:B----4-:R-:W-:-:S11]  /*49c0*/  MOV R2, UR7 ;  /* 0x0000000700027c02 */ /* 0x010fd60008000f00 */
[----:B------:R1:W-:Y:S01]  /*49d0*/  @P0 ATOMS.AND RZ, [UR8+0x14], R2 ;  /* 0x00001402ffff098c */ /* 0x0003e2000a800008 */
[----:B--2---:R-:W-:-:S05]  /*49e0*/  IMAD.U32 R0, RZ, RZ, UR6 ;  /* 0x00000006ff007e24 */ /* 0x004fca000f8e00ff */
[----:B------:R1:W-:Y:S01]  /*49f0*/  @P0 ATOMS.AND RZ, [UR8+0x18], R0 ;  /* 0x00001800ffff098c */ /* 0x0003e2000a800008 */
[----:B------:R-:W-:Y:S05]  /*4a00*/  BRA `(.L_x_87) ;  /* 0x0000000000147947 */ /* 0x000fea0003800000 */
.L_x_86:
[----:B------:R-:W-:Y:S02]  /*4a10*/  MOV R2, 0x4a30 ;  /* 0x00004a3000027802 */ /* 0x000fe40000000f00 */
[----:B---3-5:R-:W-:Y:S05]  /*4a20*/  CALL.REL.NOINC `($__internal_0_$__cuda_sm10x_tcgen05_guardrail_trap_col_being_dealloced_not_returned_by_alloc) ;  /* 0x0000005400fc7944 */ /* 0x028fea0003c00000 */
[----:B------:R-:W-:Y:S05]  /*4a30*/  BRA `(.L_x_87) ;  /* 0x0000000000087947 */ /* 0x000fea0003800000 */
.L_x_85:
[----:B------:R-:W-:Y:S02]  /*4a40*/  MOV R2, 0x4a60 ;  /* 0x00004a6000027802 */ /* 0x000fe40000000f00 */
[----:B---3-5:R-:W-:Y:S05]  /*4a50*/  CALL.REL.NOINC `($__internal_2_$__cuda_sm10x_tcgen05_guardrail_trap_unallocated_columns_being_dealloced) ;  /* 0x0000005800087944 */ /* 0x028fea0003c00000 */
.L_x_87:
[----:B------:R-:W-:Y:S01]  /*4a60*/  NOP ;  /* 0x0000000000007918 */ /* 0x000fe20000000000 */
[----:B------:R-:W-:Y:S05]  /*4a70*/  EXIT ;  /* 0x000000000000794d */ /* 0x000fea0003800000 */
.L_x_69:
[----:B------:R-:W-:-:S09]  /*4a80*/  UISETP.NE.OR UP0, UPT, UR17, 0x3, !UP3 ;  /* 0x000000031100788c */ /* 0x000fd2000df05670 */
[----:B------:R-:W-:Y:S05]  /*4a90*/  BRA.U UP0, `(.L_x_88) ;  /* 0x00000011005c7547 */ /* 0x000fea000b800000 */
[----:B------:R-:W1:Y:S01]  /*4aa0*/  S2UR UR10, SR_CgaCtaId ;  /* 0x00000000000a79c3 */ /* 0x000e620000008800 */
[----:B------:R-:W2:Y:S01]  /*4ab0*/  LDCU UR31, c[0x0][0x370] ;  /* 0x00006e00ff1f77ac */ /* 0x000ea20008000800 */
[----:B------:R-:W-:Y:S02]  /*4ac0*/  HFMA2 R13, -RZ, RZ, 0, 0 ;  /* 0x00000000ff0d7431 */ /* 0x000fe400000001ff */
[----:B------:R-:W-:Y:S01]  /*4ad0*/  IMAD.MOV.U32 R15, RZ, RZ, 0x1 ;  /* 0x00000001ff0f7424 */ /* 0x000fe200078e00ff */
[----:B------:R-:W-:Y:S01]  /*4ae0*/  MOV R7, 0x1000 ;  /* 0x0000100000077802 */ /* 0x000fe20000000f00 */
[----:B------:R-:W2:Y:S01]  /*4af0*/  LDCU.128 UR44, c[0x0][0xb10] ;  /* 0x00016200ff2c77ac */ /* 0x000ea20008000c00 */
[----:B------:R-:W-:Y:S01]  /*4b00*/  IMAD.MOV.U32 R14, RZ, RZ, RZ ;  /* 0x000000ffff0e7224 */ /* 0x000fe200078e00ff */
[----:B------:R-:W3:Y:S01]  /*4b10*/  LDC.64 R16, c[0x0][0x348] ;  /* 0x0000d200ff107b82 */ /* 0x000ee20000000a00 */
[----:B------:R-:W4:Y:S01]  /*4b20*/  LDCU UR30, c[0x0][0x374] ;  /* 0x00006e80ff1e77ac */ /* 0x000f220008000800 */
[----:B------:R-:W1:Y:S06]  /*4b30*/  LDCU UR15, c[0x0][0xb0c] ;  /* 0x00016180ff0f77ac */ /* 0x000e6c0008000800 */
[----:B------:R-:W3:Y:S01]  /*4b40*/  LDC.64 R2, c[0x0][0x888] ;  /* 0x00022200ff027b82 */ /* 0x000ee20000000a00 */
[----:B------:R-:W3:Y:S01]  /*4b50*/  LDCU UR49, c[0x0][0xb20] ;  /* 0x00016400ff3177ac */ /* 0x000ee20008000800 */
[----:B------:R-:W3:Y:S06]  /*4b60*/  LDCU UR4, c[0x0][0xb30] ;  /* 0x00016600ff0477ac */ /* 0x000eec0008000800 */
[----:B------:R-:W3:Y:S01]  /*4b70*/  LDC.64 R4, c[0x0][0x890] ;  /* 0x00022400ff047b82 */ /* 0x000ee20000000a00 */
[----:B------:R-:W-:Y:S01]  /*4b80*/  UMOV UR21, 0x400 ;  /* 0x0000040000157882 */ /* 0x000fe20000000000 */
[----:B--2---:R-:W-:-:S02]  /*4b90*/  UIMAD.WIDE.U32 UR6, UR31, UR44, URZ ;  /* 0x0000002c1f0672a5 */ /* 0x004fc4000f8e00ff */
[----:B----4-:R-:W-:Y:S02]  /*4ba0*/  UIMAD.WIDE.U32 UR8, UR30, UR47, URZ ;  /* 0x0000002f1e0872a5 */ /* 0x010fe4000f8e00ff */
[----:B-1----:R-:W-:Y:S02]  /*4bb0*/  ULEA UR21, UR10, UR21, 0x18 ;  /* 0x000000150a157291 */ /* 0x002fe4000f8ec0ff */
[----:B------:R-:W-:Y:S02]  /*4bc0*/  UPLOP3.LUT UP3, UPT, UPT, UPT, UPT, 0x40, 0x4 ;  /* 0x000000000004789c */ /* 0x000fe40003f6e870 */
[----:B------:R-:W-:Y:S02]  /*4bd0*/  UIADD3 UR37, UPT, UPT, UR21, 0x128, URZ ;  /* 0x0000012815257890 */ /* 0x000fe4000fffe0ff */
[----:B------:R-:W-:Y:S02]  /*4be0*/  UIADD3 UR33, UPT, UPT, UR21, 0x110, URZ ;  /* 0x0000011015217890 */ /* 0x000fe4000fffe0ff */
[----:B------:R-:W-:-:S02]  /*4bf0*/  UIADD3 UR25, UPT, UPT, UR21, 0x118, URZ ;  /* 0x0000011815197890 */ /* 0x000fc4000fffe0ff */
[----:B------:R-:W-:Y:S01]  /*4c00*/  UIADD3 UR17, UPT, UPT, UR21, 0x120, URZ ;  /* 0x0000012015117890 */ /* 0x000fe2000fffe0ff */
[----:B------:R-:W-:Y:S01]  /*4c10*/  UMOV UR6, UR7 ;  /* 0x0000000700067c82 */ /* 0x000fe20008000000 */
[----:B------:R-:W-:Y:S01]  /*4c20*/  UMOV UR41, UR9 ;  /* 0x0000000900297c82 */ /* 0x000fe20008000000 */
[----:B------:R-:W-:Y:S02]  /*4c30*/  UISETP.GE.AND UP0, UPT, UR42, 0x1, UPT ;  /* 0x000000012a00788c */ /* 0x000fe4000bf06270 */
[----:B------:R-:W-:Y:S01]  /*4c40*/  UISETP.NE.AND UP4, UPT, UR42, 0x1, UPT ;  /* 0x000000012a00788c */ /* 0x000fe2000bf85270 */
[----:B------:R-:W1:Y:S01]  /*4c50*/  LDCU.64 UR22, c[0x0][0xb28] ;  /* 0x00016500ff1677ac */ /* 0x000e620008000a00 */
[----:B------:R-:W-:Y:S02]  /*4c60*/  UISETP.NE.AND UP6, UPT, UR15, 0x1, UPT ;  /* 0x000000010f00788c */ /* 0x000fe4000bfc5270 */
[----:B------:R-:W-:Y:S02]  /*4c70*/  UISETP.NE.AND UP5, UPT, UR46, 0x1, UPT ;  /* 0x000000012e00788c */ /* 0x000fe4000bfa5270 */
[----:B------:R-:W-:-:S02]  /*4c80*/  UPRMT UR37, UR10, 0x654, UR37 ;  /* 0x000006540a257896 */ /* 0x000fc40008000025 */
[----:B------:R-:W-:Y:S02]  /*4c90*/  USHF.R.U32.HI UR43, URZ, UR45, UR6 ;  /* 0x0000002dff2b7299 */ /* 0x000fe40008011606 */
[----:B------:R-:W-:Y:S02]  /*4ca0*/  UPRMT UR40, UR10, 0x654, UR33 ;  /* 0x000006540a287896 */ /* 0x000fe40008000021 */
[----:B------:R-:W-:Y:S02]  /*4cb0*/  UPRMT UR39, UR10, 0x654, UR25 ;  /* 0x000006540a277896 */ /* 0x000fe40008000019 */
[----:B------:R-:W-:Y:S02]  /*4cc0*/  UPRMT UR38, UR10, 0x654, UR17 ;  /* 0x000006540a267896 */ /* 0x000fe40008000011 */
[----:B---3--:R-:W-:Y:S02]  /*4cd0*/  USHF.R.U32.HI UR41, URZ, UR49, UR41 ;  /* 0x00000031ff297299 */ /* 0x008fe40008011629 */
[----:B------:R-:W-:-:S11]  /*4ce0*/  UISETP.NE.AND UP2, UPT, UR4, 0x1, UPT ;  /* 0x000000010400788c */ /* 0x000fd6000bf45270 */
.L_x_99:
[C---:B------:R-:W-:Y:S02]  /*4cf0*/  LEA R12, R14.reuse, UR21, 0x3 ;  /* 0x000000150e0c7c11 */ /* 0x040fe4000f8e18ff */
[----:B------:R-:W-:Y:S02]  /*4d00*/  SHF.L.U32 R0, R13, 0x1f, RZ ;  /* 0x0000001f0d007819 */ /* 0x000fe400000006ff */
[----:B------:R-:W-:Y:S02]  /*4d10*/  LEA R8, R14, UR21, 0x4 ;  /* 0x000000150e087c11 */ /* 0x000fe4000f8e20ff */
[----:B--2---:R-:W2:Y:S02]  /*4d20*/  SYNCS.PHASECHK.TRANS64.TRYWAIT P0, [R12+URZ+0x160], R0 ;  /* 0x000160000c0075a7 */ /* 0x004ea400080011ff */
[----:B--2---:R-:W-:Y:S05]  /*4d30*/  @!P0 BRA `(.L_x_89) ;  /* 0x0000004c00e88947 */ /* 0x004fea0003800000 */
.L_x_205:
[----:B------:R-:W3:Y:S01]  /*4d40*/  LDS.128 R8, [R8+0x1f0] ;  /* 0x0001f00008087984 */ /* 0x000ee20000000c00 */
[----:B------:R-:W-:Y:S01]  /*4d50*/  UISETP.GE.AND UP0, UPT, UR42, 0x1, UPT ;  /* 0x000000012a00788c */ /* 0x000fe2000bf06270 */
[----:B------:R-:W-:Y:S01]  /*4d60*/  @!PT LDS RZ, [RZ] ;  /* 0x00000000fffff984 */ /* 0x000fe20000000800 */
[----:B------:R-:W-:Y:S01]  /*4d70*/  @!PT LDS RZ, [RZ] ;  /* 0x00000000fffff984 */ /* 0x000fe20000000800 */
[----:B------:R-:W-:Y:S01]  /*4d80*/  @!PT LDS RZ, [RZ] ;  /* 0x00000000fffff984 */ /* 0x000fe20000000800 */
[----:B------:R-:W-:Y:S01]  /*4d90*/  @!PT LDS RZ, [RZ] ;  /* 0x00000000fffff984 */ /* 0x000fe20000000800 */
[----:B------:R4:W-:Y:S06]  /*4da0*/  MEMBAR.ALL.CTA ;  /* 0x0000000000007992 */ /* 0x0009ec0000008000 */
[----:B----4-:R-:W4:Y:S01]  /*4db0*/  FENCE.VIEW.ASYNC.S ;  /* 0x00000000000073c6 */ /* 0x010f220000000000 */
[----:B---3--:R-:W-:Y:S11]  /*4dc0*/  LOP3.LUT P0, RZ, R10, 0x1, RZ, 0xc0, !PT ;  /* 0x000000010aff7812 */ /* 0x008ff6000780c0ff */
[----:B------:R-:W-:Y:S02]  /*4dd0*/  @!UPT UIADD3 URZ, UPT, UPT, URZ, URZ, URZ ;  /* 0x000000fffffff290 */ /* 0x000fe4000fffe0ff */
[----:B----4-:R-:W-:Y:S01]  /*4de0*/  VOTEU.ANY UP1, P0 ;  /* 0x0000000000ff7886 */ /* 0x010fe20000020100 */
[----:B------:R-:W-:Y:S11]  /*4df0*/  PLOP3.LUT P0, PT, PT, PT, UP1, 0x80, 0x8 ;  /* 0x000000000008781c */ /* 0x000ff60003f0f018 */
[----:B------:R-:W-:Y:S02]  /*4e00*/  @!UPT UIADD3 URZ, UPT, UPT, URZ, URZ, URZ ;  /* 0x000000fffffff290 */ /* 0x000fe4000fffe0ff */
[----:B--2---:R-:W-:Y:S02]  /*4e10*/  @P0 SHF.R.U32.HI R0, RZ, 0x10, R9 ;  /* 0x00000010ff000819 */ /* 0x004fe40000011609 */
[----:B------:R-:W-:Y:S02]  /*4e20*/  @P0 MOV R6, R8 ;  /* 0x0000000800060202 */ /* 0x000fe40000000f00 */
[----:B------:R-:W-:Y:S01]  /*4e30*/  @P0 R2UR UR4, R0 ;  /* 0x00000000000402ca */ /* 0x000fe200000e0000 */
[----:B------:R-:W-:Y:S01]  /*4e40*/  VIADD R0, R12, 0x170 ;  /* 0x000001700c007836 */ /* 0x000fe20000000000 */
[----:B------:R-:W-:Y:S02]  /*4e50*/  @P0 LOP3.LUT R8, R9, 0xffff, RZ, 0xc0, !PT ;  /* 0x0000ffff09080812 */ /* 0x000fe400078ec0ff */
[----:B------:R-:W-:Y:S02]  /*4e60*/  @P0 R2UR UR6, R6 ;  /* 0x00000000060602ca */ /* 0x000fe400000e0000 */
[----:B------:R-:W-:Y:S02]  /*4e70*/  PRMT R0, RZ, 0x654, R0 ;  /* 0x00000654ff007816 */ /* 0x000fe40000000000 */
[----:B------:R-:W-:Y:S02]  /*4e80*/  @P0 R2UR UR5, R8 ;  /* 0x00000000080502ca */ /* 0x000fe400000e0000 */
[----:B------:R2:W-:Y:S03]  /*4e90*/  SYNCS.ARRIVE.TRANS64.RED.A1T0 RZ, [R0+URZ], RZ ;  /* 0x000000ff00ff79a7 */ /* 0x0005e600081004ff */
[----:B------:R-:W-:Y:S04]  /*4ea0*/  @UP1 UMOV UR29, UR4 ;  /* 0x00000004001d1c82 */ /* 0x000fe80008000000 */
[----:B------:R-:W-:Y:S04]  /*4eb0*/  @UP1 UMOV UR14, UR6 ;  /* 0x00000006000e1c82 */ /* 0x000fe80008000000 */
[----:B------:R-:W-:Y:S01]  /*4ec0*/  @UP1 UMOV UR13, UR5 ;  /* 0x00000005000d1c82 */ /* 0x000fe20008000000 */
[----:B------:R-:W-:Y:S05]  /*4ed0*/  BRA.U !UP0, `(.L_x_90) ;  /* 0x0000000108a47547 */ /* 0x000fea000b800000 */
[----:B------:R-:W-:Y:S02]  /*4ee0*/  UIMAD.WIDE.U32 UR18, UR13, UR47, URZ ;  /* 0x0000002f0d1272a5 */ /* 0x000fe4000f8e00ff */
[----:B------:R-:W-:Y:S02]  /*4ef0*/  UIMAD.WIDE.U32 UR26, UR14, UR44, URZ ;  /* 0x0000002c0e1a72a5 */ /* 0x000fe4000f8e00ff */
[----:B------:R-:W-:Y:S02]  /*4f00*/  USEL UR4, UR30, UR41, !UP5 ;  /* 0x000000291e047287 */ /* 0x000fe4000e800000 */
[----:B------:R-:W-:Y:S02]  /*4f10*/  USEL UR7, UR31, UR43, !UP6 ;  /* 0x0000002b1f077287 */ /* 0x000fe4000f000000 */
[----:B-1----:R-:W-:Y:S02]  /*4f20*/  UIMAD.WIDE.U32 UR8, UR4, UR22, URZ ;  /* 0x00000016040872a5 */ /* 0x002fe4000f8e00ff */
[----:B------:R-:W-:Y:S01]  /*4f30*/  UIMAD.WIDE.U32 UR10, UR7, UR22, URZ ;  /* 0x00000016070a72a5 */ /* 0x000fe2000f8e00ff */
[----:B------:R-:W-:Y:S02]  /*4f40*/  UMOV UR5, UR19 ;  /* 0x0000001300057c82 */ /* 0x000fe40008000000 */
[----:B------:R-:W-:Y:S03]  /*4f50*/  USHF.R.U32.HI UR6, URZ, UR49, UR5 ;  /* 0x00000031ff067299 */ /* 0x000fe60008011605 */
[----:B------:R-:W-:Y:S01]  /*4f60*/  UMOV UR5, UR27 ;  /* 0x0000001b00057c82 */ /* 0x000fe20008000000 */
[----:B------:R-:W-:Y:S02]  /*4f70*/  USEL UR6, UR13, UR6, !UP5 ;  /* 0x000000060d067287 */ /* 0x000fe4000e800000 */
[----:B------:R-:W-:Y:S03]  /*4f80*/  USHF.R.U32.HI UR12, URZ, UR45, UR5 ;  /* 0x0000002dff0c7299 */ /* 0x000fe60008011605 */
[----:B------:R-:W-:Y:S02]  /*4f90*/  UMOV UR5, UR9 ;  /* 0x0000000900057c82 */ /* 0x000fe40008000000 */
[----:B------:R-:W-:Y:S03]  /*4fa0*/  @UP4 USHF.R.U32.HI UR4, URZ, UR23, UR5 ;  /* 0x00000017ff044299 */ /* 0x000fe60008011605 */
[----:B------:R-:W-:Y:S01]  /*4fb0*/  UMOV UR5, UR11 ;  /* 0x0000000b00057c82 */ /* 0x000fe20008000000 */
[----:B------:R-:W-:Y:S02]  /*4fc0*/  UIMAD UR4, UR42, UR4, URZ ;  /* 0x000000042a0472a4 */ /* 0x000fe4000f8e02ff */
[----:B------:R-:W-:Y:S02]  /*4fd0*/  @UP4 USHF.R.U32.HI UR7, URZ, UR23, UR5 ;  /* 0x00000017ff074299 */ /* 0x000fe40008011605 */
[----:B------:R-:W-:Y:S02]  /*4fe0*/  UIMAD.WIDE.U32 UR10, UR6, UR22, URZ ;  /* 0x00000016060a72a5 */ /* 0x000fe4000f8e00ff */
[----:B------:R-:W-:Y:S02]  /*4ff0*/  USEL UR5, UR14, UR12, !UP6 ;  /* 0x0000000c0e057287 */ /* 0x000fe4000f000000 */
[----:B------:R-:W-:Y:S02]  /*5000*/  UIMAD UR8, UR42, UR7, URZ ;  /* 0x000000072a0872a4 */ /* 0x000fe4000f8e02ff */
[----:B------:R-:W-:Y:S03]  /*5010*/  UISETP.GE.AND UP0, UPT, UR6, UR4, UPT ;  /* 0x000000040600728c */ /* 0x000fe6000bf06270 */
[----:B------:R-:W-:Y:S01]  /*5020*/  UMOV UR4, UR11 ;  /* 0x0000000b00047c82 */ /* 0x000fe20008000000 */
[----:B------:R-:W-:Y:S02]  /*5030*/  UISETP.GE.OR UP0, UPT, UR5, UR8, UP0 ;  /* 0x000000080500728c */ /* 0x000fe40008706670 */
[----:B------:R-:W-:Y:S02]  /*5040*/  USHF.R.U32.HI UR4, URZ, UR23, UR4 ;  /* 0x00000017ff047299 */ /* 0x000fe40008011604 */
[----:B------:R-:W-:Y:S02]  /*5050*/  UIMAD.WIDE.U32 UR8, UR5, UR22, URZ ;  /* 0x00000016050872a5 */ /* 0x000fe4000f8e00ff */
[----:B------:R-:W-:Y:S04]  /*5060*/  USEL UR10, UR6, UR4, !UP4 ;  /* 0x00000004060a7287 */ /* 0x000fe8000e000000 */
[----:B------:R-:W-:Y:S01]  /*5070*/  UIADD3 UR11, UPT, UPT, -UR10, URZ, URZ ;  /* 0x000000ff0a0b7290 */ /* 0x000fe2000fffe1ff */
[----:B------:R-:W-:Y:S02]  /*5080*/  @!UP0 UMOV UR4, UR9 ;  /* 0x0000000900048c82 */ /* 0x000fe40008000000 */
[----:B------:R-:W-:Y:S02]  /*5090*/  @!UP0 USHF.R.U32.HI UR4, URZ, UR23, UR4 ;  /* 0x00000017ff048299 */ /* 0x000fe40008011604 */
[----:B------:R-:W-:Y:S02]  /*50a0*/  UIMAD UR8, UR42, UR11, UR6 ;  /* 0x0000000b2a0872a4 */ /* 0x000fe4000f8e0206 */
[----:B------:R-:W-:Y:S04]  /*50b0*/  @!UP0 USEL UR4, UR5, UR4, !UP4 ;  /* 0x0000000405048287 */ /* 0x000fe8000e000000 */
[----:B------:R-:W-:Y:S02]  /*50c0*/  @!UP0 UIMAD UR8, UR7, UR8, UR4 ;  /* 0x00000008070882a4 */ /* 0x000fe4000f8e0204 */
[----:B------:R-:W-:Y:S02]  /*50d0*/  @!UP0 UIADD3 UR9, UPT, UPT, UR10, -UR4, URZ ;  /* 0x800000040a098290 */ /* 0x000fe4000fffe0ff */
[----:B------:R-:W-:Y:S02]  /*50e0*/  UIADD3 UR4, UPT, UPT, -UR5, URZ, URZ ;  /* 0x000000ff05047290 */ /* 0x000fe4000fffe1ff */
[----:B------:R-:W-:Y:S02]  /*50f0*/  UIADD3 UR7, UPT, UPT, -UR6, URZ, URZ ;  /* 0x000000ff06077290 */ /* 0x000fe4000fffe1ff */
[----:B------:R-:W-:Y:S02]  /*5100*/  @!UP0 UIMAD UR6, UR9, UR42, UR5 ;  /* 0x0000002a090682a4 */ /* 0x000fe4000f8e0205 */
[----:B------:R-:W-:Y:S02]  /*5110*/  UIMAD UR14, UR15, UR4, UR14 ;  /* 0x000000040f0e72a4 */ /* 0x000fe4000f8e020e */
[----:B------:R-:W-:Y:S01]  /*5120*/  UIMAD UR13, UR46, UR7, UR13 ;  /* 0x000000072e0d72a4 */ /* 0x000fe2000f8e020d */
[----:B------:R-:W-:Y:S02]  /*5130*/  @!UP0 UMOV UR5, UR8 ;  /* 0x0000000800058c82 */ /* 0x000fe40008000000 */
[----:B------:R-:W-:Y:S02]  /*5140*/  UIMAD UR14, UR5, UR15, UR14 ;  /* 0x0000000f050e72a4 */ /* 0x000fe4000f8e020e */
[----:B------:R-:W-:Y:S11]  /*5150*/  UIMAD UR13, UR6, UR46, UR13 ;  /* 0x0000002e060d72a4 */ /* 0x000ff6000f8e020d */
[----:B------:R-:W-:Y:S01]  /*5160*/  @!UPT UIADD3 URZ, UPT, UPT, URZ, URZ, URZ ;  /* 0x000000fffffff290 */ /* 0x000fe2000fffe0ff */
.L_x_90:
[----:B------:R-:W3:Y:S01]  /*5170*/  @!UP2 LDCU.128 UR8, c[0x0][0xb10] ;  /* 0x00016200ff08a7ac */ /* 0x000ee20008000c00 */
[C---:B------:R-:W-:Y:S02]  /*5180*/  ISETP.NE.U32.AND P1, PT, R4.reuse, RZ, PT ;  /* 0x000000ff0400720c */ /* 0x040fe40003f25070 */
[----:B------:R-:W-:Y:S02]  /*5190*/  ISETP.NE.U32.AND P0, PT, R4, RZ, PT ;  /* 0x000000ff0400720c */ /* 0x000fe40003f05070 */
[C---:B------:R-:W-:Y:S02]  /*51a0*/  ISETP.NE.AND.EX P1, PT, R5.reuse, RZ, PT, P1 ;  /* 0x000000ff0500720c */ /* 0x040fe40003f25310 */
[----:B------:R-:W-:Y:S01]  /*51b0*/  ISETP.NE.AND.EX P0, PT, R5, RZ, PT, P0 ;  /* 0x000000ff0500720c */ /* 0x000fe20003f05300 */
[----:B------:R-:W4:Y:S01]  /*51c0*/  @!UP2 LDCU UR5, c[0x0][0xb0c] ;  /* 0x00016180ff05a7ac */ /* 0x000f220008000800 */
[----:B------:R-:W-:Y:S01]  /*51d0*/  SHF.L.U32 R9, R15, 0x1f, RZ ;  /* 0x0000001f0f097819 */ /* 0x000fe200000006ff */
[----:B------:R-:W-:Y:S02]  /*51e0*/  USHF.L.U32 UR35, UR16, 0x6, URZ ;  /* 0x0000000610237899 */ /* 0x000fe400080006ff */
[----:B------:R-:W-:Y:S02]  /*51f0*/  USHF.L.U32 UR34, UR20, 0x7, URZ ;  /* 0x0000000714227899 */ /* 0x000fe400080006ff */
[----:B---3--:R-:W-:Y:S07]  /*5200*/  UIMAD.WIDE.U32 UR6, UR14, UR8, URZ ;  /* 0x000000080e0672a5 */ /* 0x008fee000f8e00ff */
[----:B------:R-:W-:Y:S01]  /*5210*/  @!UP2 UMOV UR4, UR7 ;  /* 0x000000070004ac82 */ /* 0x000fe20008000000 */
[----:B----4-:R-:W-:Y:S02]  /*5220*/  @!UP2 UISETP.NE.AND UP0, UPT, UR5, 0x1, UPT ;  /* 0x000000010500a88c */ /* 0x010fe4000bf05270 */
[----:B------:R-:W-:Y:S02]  /*5230*/  @!UP2 USHF.R.U32.HI UR4, URZ, UR9, UR4 ;  /* 0x00000009ff04a299 */ /* 0x000fe40008011604 */
[----:B------:R-:W-:Y:S02]  /*5240*/  UIMAD.WIDE.U32 UR6, UR13, UR11, URZ ;  /* 0x0000000b0d0672a5 */ /* 0x000fe4000f8e00ff */
[----:B------:R-:W-:Y:S02]  /*5250*/  @!UP2 USEL UR8, UR14, UR4, !UP0 ;  /* 0x000000040e08a287 */ /* 0x000fe4000c000000 */
[----:B------:R-:W-:Y:S03]  /*5260*/  @!UP2 UISETP.NE.AND UP0, UPT, UR10, 0x1, UPT ;  /* 0x000000010a00a88c */ /* 0x000fe6000bf05270 */
[----:B------:R-:W-:Y:S02]  /*5270*/  @!UP2 UMOV UR6, UR7 ;  /* 0x000000070006ac82 */ /* 0x000fe40008000000 */
[----:B------:R-:W3:Y:S02]  /*5280*/  @!UP2 LDCU UR4, c[0x0][0xb20] ;  /* 0x00016400ff04a7ac */ /* 0x000ee40008000800 */
[----:B---3--:R-:W-:Y:S04]  /*5290*/  @!UP2 USHF.R.U32.HI UR6, URZ, UR4, UR6 ;  /* 0x00000004ff06a299 */ /* 0x008fe80008011606 */
[----:B------:R-:W-:Y:S04]  /*52a0*/  @!UP2 USEL UR6, UR13, UR6, !UP0 ;  /* 0x000000060d06a287 */ /* 0x000fe8000c000000 */
[----:B------:R-:W-:Y:S02]  /*52b0*/  @!UP2 UIADD3 UR4, UPT, UPT, -UR8, UR6, URZ ;  /* 0x000000060804a290 */ /* 0x000fe4000fffe1ff */
[----:B------:R-:W-:Y:S02]  /*52c0*/  @!UP2 UIADD3 UR6, UPT, UPT, UR8, -UR6, URZ ;  /* 0x800000060806a290 */ /* 0x000fe4000fffe0ff */
[----:B------:R-:W-:Y:S02]  /*52d0*/  @!UP2 UIMAD UR14, UR4, UR5, UR14 ;  /* 0x00000005040ea2a4 */ /* 0x000fe4000f8e020e */
[----:B------:R-:W-:Y:S01]  /*52e0*/  @!UP2 UIMAD UR13, UR6, UR10, UR13 ;  /* 0x0000000a060da2a4 */ /* 0x000fe2000f8e020d */
[----:B------:R-:W-:Y:S11]  /*52f0*/  BRA.U UP3, `(.L_x_91) ;  /* 0x0000000103107547 */ /* 0x000ff6000b800000 */
[----:B------:R-:W-:Y:S04]  /*5300*/  MOV R6, UR48 ;  /* 0x0000003000067c02 */ /* 0x000fe80008000f00 */
[----:B------:R-:W-:Y:S04]  /*5310*/  SHF.L.U32 R6, R6, 0x1f, RZ ;  /* 0x0000001f06067819 */ /* 0x000fe800000006ff */
[----:B------:R-:W3:Y:S02]  /*5320*/  SYNCS.PHASECHK.TRANS64.TRYWAIT P2, [UR21+0x158], R6 ;  /* 0x00015806ff0075a7 */ /* 0x000ee40008041115 */
[----:B---3--:R-:W-:Y:S05]  /*5330*/  @!P2 BRA `(.L_x_92) ;  /* 0x00000048007ca947 */ /* 0x008fea0003800000 */
.L_x_91:
[----:B------:R-:W-:Y:S05]  /*5340*/  @!P1 BRA `(.L_x_93) ;  /* 0x0000000000309947 */ /* 0x000fea0003800000 */
[----:B------:R-:W-:Y:S01]  /*5350*/  ISETP.NE.U32.AND P1, PT, R2, RZ, PT ;  /* 0x000000ff0200720c */ /* 0x000fe20003f25070 */
[----:B------:R-:W3:Y:S01]  /*5360*/  LDCU.64 UR4, c[0x0][0x358] ;  /* 0x00006b00ff0477ac */ /* 0x000ee20008000a00 */
[----:B------:R-:W-:Y:S02]  /*5370*/  IMAD.MOV.U32 R49, RZ, RZ, 0x1 ;  /* 0x00000001ff317424 */ /* 0x000fe400078e00ff */
[----:B------:R-:W-:Y:S11]  /*5380*/  ISETP.NE.AND.EX P1, PT, R3, RZ, PT, P1 ;  /* 0x000000ff0300720c */ /* 0x000ff60003f25310 */
[----:B------:R-:W-:Y:S02]  /*5390*/  @!UPT UIADD3 URZ, UPT, UPT, URZ, URZ, URZ ;  /* 0x000000fffffff290 */ /* 0x000fe4000fffe0ff */
[----:B------:R-:W4:Y:S01]  /*53a0*/  @P1 LDC.64 R10, c[0x0][0x888] ;  /* 0x00022200ff0a1b82 */ /* 0x000f220000000a00 */
[----:B--2---:R-:W-:Y:S04]  /*53b0*/  @P1 IMAD R0, R4, UR36, RZ ;  /* 0x0000002404001c24 */ /* 0x004fe8000f8e02ff */
[----:B----4-:R-:W-:Y:S04]  /*53c0*/  @P1 IMAD.WIDE R10, R0, 0x4, R10 ;  /* 0x00000004000a1825 */ /* 0x010fe800078e020a */
[----:B------:R-:W-:Y:S01]  /*53d0*/  HFMA2 R0, -RZ, RZ, 0, 5.9604644775390625e-08 ;  /* 0x00000001ff007431 */ /* 0x000fe200000001ff */
[----:B---3-5:R3:W5:Y:S04]  /*53e0*/  @P1 LDG.E R27, desc[UR4][R10.64] ;  /* 0x000000040a1b1981 */ /* 0x028768000c1e1900 */
[----:B------:R-:W-:Y:S01]  /*53f0*/  @!P1 PRMT R49, R0, 0x7610, R49 ;  /* 0x0000761000319816 */ /* 0x000fe20000000031 */
[----:B---3--:R-:W4:Y:S06]  /*5400*/  @!P1 LDC R27, c[0x0][0x880] ;  /* 0x00022000ff1b9b82 */ /* 0x008f2c0000000800 */
.L_x_93:
[----:B----45:R-:W-:Y:S01]  /*5410*/  @!P0 FSETP.EQ.AND P1, PT, R27, RZ, PT ;  /* 0x000000ff1b00820b */ /* 0x030fe20003f22000 */
[----:B------:R-:W-:Y:S01]  /*5420*/  @!UPT UIADD3 URZ, UPT, UPT, URZ, URZ, URZ ;  /* 0x000000fffffff290 */ /* 0x000fe2000fffe0ff */
[----:B------:R-:W-:Y:S11]  /*5430*/  @!P0 BRA `(.L_x_94) ;  /* 0x0000000000188947 */ /* 0x000ff60003800000 */
[----:B------:R-:W-:Y:S02]  /*5440*/  LOP3.LUT P0, RZ, R49, 0xff, RZ, 0xc0, !PT ;  /* 0x000000ff31ff7812 */ /* 0x000fe4000780c0ff */
[----:B------:R-:W-:Y:S04]  /*5450*/  ISETP.NE.U32.AND P1, PT, R2, RZ, PT ;  /* 0x000000ff0200720c */ /* 0x000fe80003f25070 */
[----:B------:R-:W-:Y:S04]  /*5460*/  ISETP.NE.AND.EX P1, PT, R3, RZ, PT, P1 ;  /* 0x000000ff0300720c */ /* 0x000fe80003f25310 */
[----:B------:R-:W-:Y:S03]  /*5470*/  PLOP3.LUT P1, PT, P1, PT, PT, 0x8, 0x80 ;  /* 0x000000000080781c */ /* 0x000fe60000f2e170 */
[----:B------:R-:W-:Y:S11]  /*5480*/  @P0 FSETP.EQ.AND P1, PT, R27, RZ, PT ;  /* 0x000000ff1b00020b */ /* 0x000ff60003f22000 */
[----:B------:R-:W-:Y:S02]  /*5490*/  @!UPT UIADD3 URZ, UPT, UPT, URZ, URZ, URZ ;  /* 0x000000fffffff290 */ /* 0x000fe4000fffe0ff */
.L_x_94:
[----:B------:R-:W3:Y:S01]  /*54a0*/  SYNCS.PHASECHK.TRANS64.TRYWAIT P2, [UR21+0x130], R9 ;  /* 0x00013009ff0075a7 */ /* 0x000ee20008041115 */
[----:B------:R-:W-:Y:S04]  /*54b0*/  ELECT P0, URZ, PT ;  /* 0x0000000000ff782f */ /* 0x000fe80003800000 */
[----:B------:R-:W-:Y:S11]  /*54c0*/  PLOP3.LUT P1, PT, P1, P0, PT, 0xf2, 0x2f ;  /* 0x00000000002f781c */ /* 0x000ff60000f21e72 */
[----:B------:R-:W-:Y:S02]  /*54d0*/  @!UPT UIADD3 URZ, UPT, UPT, URZ, URZ, URZ ;  /* 0x000000fffffff290 */ /* 0x000fe4000fffe0ff */
[----:B------:R-:W-:Y:S05]  /*54e0*/  @!P1 IADD3 R8, P0, PT, R16, 0x580, RZ ;  /* 0x0000058010089810 */ /* 0x000fea0007f1e0ff */
[----:B--2---:R-:W-:Y:S01]  /*54f0*/  @!P1 IMAD.X R6, RZ, RZ, R17, P0 ;  /* 0x000000ffff069224 */ /* 0x004fe200000e0611 */
[----:B---3--:R-:W-:Y:S07]  /*5500*/  @!P2 BRA `(.L_x_95) ;  /* 0x000000480020a947 */ /* 0x008fee0003800000 */
.L_x_208:
[----:B------:R-:W-:Y:S01]  /*5510*/  @!P1 R2UR UR5, R8 ;  /* 0x00000000080592ca */ /* 0x000fe200000e0000 */
[----:B------:R-:W-:Y:S01]  /*5520*/  VOTEU.ALL UP0, P1 ;  /* 0x0000000000ff7886 */ /* 0x000fe20000800000 */
[----:B------:R-:W-:Y:S01]  /*5530*/  @!P1 R2UR UR4, R6 ;  /* 0x00000000060492ca */ /* 0x000fe200000e0000 */
[----:B--2---:R-:W-:Y:S01]  /*5540*/  @!P1 IMAD.MOV.U32 R0, RZ, RZ, 0x1000 ;  /* 0x00001000ff009424 */ /* 0x004fe200078e00ff */
[----:B------:R-:W-:Y:S01]  /*5550*/  UMOV UR6, 0x0 ;  /* 0x0000000000067882 */ /* 0x000fe20000000000 */
[----:B------:R-:W-:Y:S01]  /*5560*/  UMOV UR7, 0x10000000 ;  /* 0x1000000000077882 */ /* 0x000fe20000000000 */
[----:B------:R-:W-:Y:S01]  /*5570*/  @!UP0 UIADD3 UR32, UPT, UPT, UR21, 0x400, URZ ;  /* 0x0000040015208890 */ /* 0x000fe2000fffe0ff */
[----:B------:R-:W-:Y:S01]  /*5580*/  @!P1 IADD3 R8, P0, PT, R16, 0x580, RZ ;  /* 0x0000058010089810 */ /* 0x000fe20007f1e0ff */
[----:B------:R-:W-:Y:S04]  /*5590*/  VOTEU.ALL UP0, P1 ;  /* 0x0000000000ff7886 */ /* 0x000fe80000800000 */
[----:B------:R-:W-:Y:S02]  /*55a0*/  @!P1 IMAD.X R6, RZ, RZ, R17, P0 ;  /* 0x000000ffff069224 */ /* 0x000fe400000e0611 */
[----:B------:R-:W-:Y:S02]  /*55b0*/  IMAD.U32 R10, RZ, RZ, UR5 ;  /* 0x00000005ff0a7e24 */ /* 0x000fe4000f8e00ff */
[----:B------:R-:W-:Y:S03]  /*55c0*/  IMAD.U32 R11, RZ, RZ, UR4 ;  /* 0x00000004ff0b7e24 */ /* 0x000fe6000f8e00ff */
[----:B------:R-:W-:Y:S02]  /*55d0*/  @!P1 R2UR UR4, R10 ;  /* 0x000000000a0492ca */ /* 0x000fe400000e0000 */
[----:B------:R-:W-:Y:S11]  /*55e0*/  @!P1 R2UR UR5, R11 ;  /* 0x000000000b0592ca */ /* 0x000ff600000e0000 */
[----:B------:R-:W-:Y:S02]  /*55f0*/  @!UPT UIADD3 URZ, UPT, UPT, URZ, URZ, URZ ;  /* 0x000000fffffff290 */ /* 0x000fe4000fffe0ff */
[----:B------:R2:W-:Y:S01]  /*5600*/  @!UP0 UTMALDG.3D [UR32], [UR4], desc[UR6] ;  /* 0x00000620040085b4 */ /* 0x0005e20008011000 */
[----:B------:R2:W-:Y:S01]  /*5610*/  @!P1 SYNCS.ARRIVE.TRANS64.RED.A0TR RZ, [UR21+0x110], R0 ;  /* 0x00011000ffff99a7 */ /* 0x0005e20008300415 */
[----:B------:R-:W-:Y:S01]  /*5620*/  SYNCS.ARRIVE.TRANS64.RED.A1T0 RZ, [UR40], RZ ;  /* 0x000000ffffff79a7 */ /* 0x000fe20008100428 */
[----:B------:R-:W3:Y:S02]  /*5630*/  SYNCS.PHASECHK.TRANS64.TRYWAIT P2, [UR21+0x138], R9 ;  /* 0x00013809ff0075a7 */ /* 0x000ee40008041115 */
[----:B--23--:R-:W-:Y:S05]  /*5640*/  @!P2 BRA `(.L_x_96) ;  /* 0x0000004400e8a947 */ /* 0x00cfea0003800000 */
.L_x_210:
        /* <DEDUP_REMOVED lines=8> */
[----:B------:R-:W-:Y:S01]  /*56d0*/  @!UP0 UIADD3 UR24, UPT, UPT, UR21, 0x1400, URZ ;  /* 0x0000140015188890 */ /* 0x000fe2000fffe0ff */
[----:B------:R-:W-:Y:S01]  /*56e0*/  VOTEU.ALL UP0, P1 ;  /* 0x0000000000ff7886 */ /* 0x000fe20000800000 */
[----:B------:R-:W-:Y:S01]  /*56f0*/  UMOV UR27, UR35 ;  /* 0x00000023001b7c82 */ /* 0x000fe20008000000 */
[----:B------:R-:W-:Y:S02]  /*5700*/  UMOV UR28, UR36 ;  /* 0x00000024001c7c82 */ /* 0x000fe40008000000 */
[----:B------:R-:W-:Y:S02]  /*5710*/  IMAD.U32 R10, RZ, RZ, UR5 ;  /* 0x00000005ff0a7e24 */ /* 0x000fe4000f8e00ff */
[----:B------:R-:W-:Y:S02]  /*5720*/  IMAD.U32 R11, RZ, RZ, UR4 ;  /* 0x00000004ff0b7e24 */ /* 0x000fe4000f8e00ff */
[----:B------:R-:W-:Y:S01]  /*5730*/  @!P1 IMAD.X R6, RZ, RZ, R17, P0 ;  /* 0x000000ffff069224 */ /* 0x000fe200000e0611 */
        /* <DEDUP_REMOVED lines=8> */
.L_x_212:
[----:B------:R-:W-:Y:S01]  /*57c0*/  @!P1 R2UR UR5, R8 ;  /* 0x00000000080592ca */ /* 0x000fe200000e0000 */
[----:B------:R-:W-:Y:S01]  /*57d0*/  VOTEU.ALL UP0, P1 ;  /* 0x0000000000ff7886 */ /* 0x000fe20000800000 */
[----:B------:R-:W-:Y:S01]  /*57e0*/  @!P1 R2UR UR4, R6 ;  /* 0x00000000060492ca */ /* 0x000fe200000e0000 */
[----:B--2---:R-:W-:Y:S01]  /*57f0*/  @!P1 IMAD.MOV.U32 R0, RZ, RZ, 0x1000 ;  /* 0x00001000ff009424 */ /* 0x004fe200078e00ff */
[----:B------:R-:W-:Y:S01]  /*5800*/  UMOV UR6, 0x0 ;  /* 0x0000000000067882 */ /* 0x000fe20000000000 */
[----:B------:R-:W-:Y:S01]  /*5810*/  UMOV UR7, 0x10000000 ;  /* 0x1000000000077882 */ /* 0x000fe20000000000 */
[----:B------:R-:W-:Y:S01]  /*5820*/  @!UP0 UIADD3 UR18, UPT, UPT, UR34, 0x40, URZ ;  /* 0x0000004022128890 */ /* 0x000fe2000fffe0ff */
[----:B------:R-:W-:Y:S01]  /*5830*/  VIADD R14, R14, 0x1 ;  /* 0x000000010e0e7836 */ /* 0x000fe20000000000 */
[----:B------:R-:W-:Y:S01]  /*5840*/  @!UP0 UIADD3 UR16, UPT, UPT, UR21, 0x2400, URZ ;  /* 0x0000240015108890 */ /* 0x000fe2000fffe0ff */
[----:B------:R-:W-:Y:S01]  /*5850*/  VOTEU.ALL UP0, P1 ;  /* 0x0000000000ff7886 */ /* 0x000fe20000800000 */
[----:B------:R-:W-:Y:S01]  /*5860*/  UMOV UR19, UR35 ;  /* 0x0000002300137c82 */ /* 0x000fe20008000000 */
[----:B------:R-:W-:Y:S02]  /*5870*/  UMOV UR20, UR36 ;  /* 0x0000002400147c82 */ /* 0x000fe40008000000 */
        /* <DEDUP_REMOVED lines=10> */
.L_x_214:
[----:B------:R-:W-:Y:S01]  /*5920*/  @!P1 IADD3 R6, P0, PT, R16, 0x580, RZ ;  /* 0x0000058010069810 */ /* 0x000fe20007f1e0ff */
[----:B------:R-:W-:Y:S01]  /*5930*/  VOTEU.ALL UP0, P1 ;  /* 0x0000000000ff7886 */ /* 0x000fe20000800000 */
[----:B------:R-:W-:Y:S01]  /*5940*/  UMOV UR6, 0x0 ;  /* 0x0000000000067882 */ /* 0x000fe20000000000 */
[----:B------:R-:W-:Y:S01]  /*5950*/  UMOV UR7, 0x10000000 ;  /* 0x1000000000077882 */ /* 0x000fe20000000000 */
[----:B------:R-:W-:Y:S01]  /*5960*/  @!P1 R2UR UR5, R6 ;  /* 0x00000000060592ca */ /* 0x000fe200000e0000 */
[----:B--2---:R-:W-:Y:S01]  /*5970*/  @!P1 IMAD.X R0, RZ, RZ, R17, P0 ;  /* 0x000000ffff009224 */ /* 0x004fe200000e0611 */
[----:B------:R-:W-:Y:S01]  /*5980*/  @!UP0 UIADD3 UR10, UPT, UPT, UR34, 0x60, URZ ;  /* 0x00000060220a8890 */ /* 0x000fe2000fffe0ff */
[----:B------:R-:W-:Y:S01]  /*5990*/  R2UR UR18, R51 ;  /* 0x00000000331272ca */ /* 0x000fe200000e0000 */
[----:B------:R-:W-:Y:S01]  /*59a0*/  @!UP0 UIADD3 UR8, UPT, UPT, UR21, 0x3400, URZ ;  /* 0x0000340015088890 */ /* 0x000fe2000fffe0ff */
[----:B------:R-:W-:Y:S01]  /*59b0*/  R2UR UR16, R52 ;  /* 0x00000000341072ca */ /* 0x000fe200000e0000 */
[----:B------:R-:W-:Y:S01]  /*59c0*/  @!UP0 UIADD3 UR9, UPT, UPT, UR21, 0x128, URZ ;  /* 0x0000012815098890 */ /* 0x000fe2000fffe0ff */
[----:B------:R-:W-:Y:S01]  /*59d0*/  @!P1 R2UR UR4, R0 ;  /* 0x00000000000492ca */ /* 0x000fe200000e0000 */
[----:B------:R-:W-:Y:S01]  /*59e0*/  VOTEU.ALL UP0, P1 ;  /* 0x0000000000ff7886 */ /* 0x000fe20000800000 */
[----:B------:R-:W-:Y:S01]  /*59f0*/  UMOV UR11, UR35 ;  /* 0x00000023000b7c82 */ /* 0x000fe20008000000 */
[----:B------:R-:W-:Y:S01]  /*5a00*/  UMOV UR12, UR36 ;  /* 0x00000024000c7c82 */ /* 0x000fe20008000000 */
[C---:B------:R-:W-:Y:S01]  /*5a10*/  ISETP.NE.AND P0, PT, R14.reuse, 0x2, PT ;  /* 0x000000020e00780c */ /* 0x040fe20003f05270 */
[----:B------:R-:W-:Y:S01]  /*5a20*/  UPLOP3.LUT UP3, UPT, UPT, UPT, UPT, 0x80, 0x8 ;  /* 0x000000000008789c */ /* 0x000fe20003f6f070 */
[----:B------:R-:W-:Y:S01]  /*5a30*/  IMAD.U32 R8, RZ, RZ, UR5 ;  /* 0x00000005ff087e24 */ /* 0x000fe2000f8e00ff */
[----:B------:R-:W-:Y:S01]  /*5a40*/  LOP3.LUT R15, R15, 0x1, RZ, 0x3c, !PT ;  /* 0x000000010f0f7812 */ /* 0x000fe200078e3cff */
[----:B------:R-:W-:Y:S01]  /*5a50*/  UMOV UR36, UR29 ;  /* 0x0000001d00247c82 */ /* 0x000fe20008000000 */
[----:B------:R-:W-:Y:S01]  /*5a60*/  SEL R0, RZ, 0x1, P0 ;  /* 0x00000001ff007807 */ /* 0x000fe20000000000 */
[----:B------:R-:W-:Y:S01]  /*5a70*/  UIADD3 UR20, UPT, UPT, UR13, UR18, URZ ;  /* 0x000000120d147290 */ /* 0x000fe2000fffe0ff */
[----:B------:R-:W-:Y:S01]  /*5a80*/  SEL R14, R14, RZ, P0 ;  /* 0x000000ff0e0e7207 */ /* 0x000fe20000000000 */
[----:B------:R-:W-:Y:S01]  /*5a90*/  UIADD3 UR16, UPT, UPT, UR14, UR16, URZ ;  /* 0x000000100e107290 */ /* 0x000fe2000fffe0ff */
[----:B------:R-:W-:Y:S01]  /*5aa0*/  IMAD.U32 R9, RZ, RZ, UR4 ;  /* 0x00000004ff097e24 */ /* 0x000fe2000f8e00ff */
[----:B------:R-:W-:Y:S02]  /*5ab0*/  @!P1 R2UR UR4, R8 ;  /* 0x00000000080492ca */ /* 0x000fe400000e0000 */
[----:B------:R-:W-:Y:S02]  /*5ac0*/  LOP3.LUT R13, R13, R0, RZ, 0x3c, !PT ;  /* 0x000000000d0d7212 */ /* 0x000fe400078e3cff */
[----:B------:R-:W-:Y:S11]  /*5ad0*/  @!P1 R2UR UR5, R9 ;  /* 0x00000000090592ca */ /* 0x000ff600000e0000 */
[----:B------:R-:W-:Y:S02]  /*5ae0*/  @!UPT UIADD3 URZ, UPT, UPT, URZ, URZ, URZ ;  /* 0x000000fffffff290 */ /* 0x000fe4000fffe0ff */
[----:B------:R2:W-:Y:S01]  /*5af0*/  @!UP0 UTMALDG.3D [UR8], [UR4], desc[UR6] ;  /* 0x00000608040085b4 */ /* 0x0005e20008011000 */
[----:B------:R2:W-:Y:S01]  /*5b00*/  @!P1 SYNCS.ARRIVE.TRANS64.RED.A0TR RZ, [UR21+0x128], R7 ;  /* 0x00012807ffff99a7 */ /* 0x0005e20008300415 */
[----:B------:R-:W-:Y:S01]  /*5b10*/  SYNCS.ARRIVE.TRANS64.RED.A1T0 RZ, [UR37], RZ ;  /* 0x000000ffffff79a7 */ /* 0x000fe20008100425 */
[----:B------:R-:W-:Y:S05]  /*5b20*/  BRA.U UP1, `(.L_x_99) ;  /* 0xfffffff101707547 */ /* 0x000fea000b83ffff */
[----:B------:R-:W-:-:S04]  /*5b30*/  SHF.L.U32 R2, R15, 0x1f, RZ ;  /* 0x0000001f0f027819 */ /* 0x000fc800000006ff */
[----:B------:R-:W3:Y:S02]  /*5b40*/  SYNCS.PHASECHK.TRANS64.TRYWAIT P0, [UR21+0x130], R2 ;  /* 0x00013002ff0075a7 */ /* 0x000ee40008001115 */
[----:B---3--:R-:W-:Y:S05]  /*5b50*/  @!P0 BRA `(.L_x_100) ;  /* 0x0000004000ec8947 */ /* 0x008fea0003800000 */
.L_x_216:
[----:B------:R-:W4:Y:S02]  /*5b60*/  SYNCS.PHASECHK.TRANS64.TRYWAIT P0, [UR21+0x138], R2 ;  /* 0x00013802ff0075a7 */ /* 0x000f240008001115 */
[----:B----4-:R-:W-:Y:S05]  /*5b70*/  @!P0 BRA `(.L_x_101) ;  /* 0x0000004000fc8947 */ /* 0x010fea0003800000 */
.L_x_218:
[----:B------:R-:W4:Y:S02]  /*5b80*/  SYNCS.PHASECHK.TRANS64.TRYWAIT P0, [UR21+0x140], R2 ;  /* 0x00014002ff0075a7 */ /* 0x000f240008001115 */
[----:B----4-:R-:W-:Y:S05]  /*5b90*/  @!P0 BRA `(.L_x_102) ;  /* 0x00000044000c8947 */ /* 0x010fea0003800000 */
.L_x_220:
[----:B---3--:R-:W-:-:S07]  /*5ba0*/  MOV R0, UR21 ;  /* 0x0000001500007c02 */ /* 0x008fce0008000f00 */
.L_x_103:
[----:B---3--:R-:W-:-:S04]  /*5bb0*/  SHF.L.U32 R2, R15, 0x1f, RZ ;  /* 0x0000001f0f027819 */ /* 0x008fc800000006ff */
[----:B------:R3:W4:Y:S03]  /*5bc0*/  SYNCS.PHASECHK.TRANS64.TRYWAIT P0, [R0+URZ+0x148], R2 ;  /* 0x00014802000075a7 */ /* 0x00072600080011ff */
[----:B----4-:R-:W-:Y:S05]  /*5bd0*/  @!P0 NANOSLEEP.SYNCS 0x989680 ;  /* 0x009896800000895d */ /* 0x010fea0003900000 */
[----:B------:R-:W4:Y:S02]  /*5be0*/  @!P0 SYNCS.PHASECHK.TRANS64 P0, [R0+URZ+0x148], R2 ;  /* 0x00014802000085a7 */ /* 0x000f2400080010ff */
[----:B-12-4-:R-:W-:Y:S05]  /*5bf0*/  @P0 EXIT ;  /* 0x000000000000094d */ /* 0x016fea0003800000 */
[----:B------:R-:W-:Y:S05]  /*5c00*/  BRA `(.L_x_103) ;  /* 0xfffffffc00e87947 */ /* 0x000fea000383ffff */
.L_x_88:
[----:B------:R-:W-:-:S06]  /*5c10*/  UISETP.GE.AND UP0, UPT, UR17, 0x4, UPT ;  /* 0x000000041100788c */ /* 0x000fcc000bf06270 */
[----:B------:R-:W-:-:S13]  /*5c20*/  PLOP3.LUT P0, PT, PT, PT, UP0, 0x80, 0x8 ;  /* 0x000000000008781c */ /* 0x000fda0003f0f008 */
[----:B------:R-:W-:Y:S05]  /*5c30*/  @!P0 EXIT ;  /* 0x000000000000894d */ /* 0x000fea0003800000 */
[----:B------:R-:W1:Y:S08]  /*5c40*/  S2UR UR4, SR_CgaCtaId ;  /* 0x00000000000479c3 */ /* 0x000e700000008800 */
[----:B------:R-:W-:Y:S01]  /*5c50*/  BAR.SYNC.DEFER_BLOCKING 0x6, 0xa0 ;  /* 0x0182800000007b1d */ /* 0x000fe20000010000 */
[C---:B------:R-:W-:Y:S01]  /*5c60*/  IMAD.SHL.U32 R5, R60.reuse, 0x20, RZ ;  /* 0x000000203c057824 */ /* 0x040fe200078e00ff */
[----:B------:R-:W-:Y:S01]  /*5c70*/  SHF.R.U32.HI R6, RZ, 0x1, R60 ;  /* 0x00000001ff067819 */ /* 0x000fe2000001163c */
[C---:B------:R-:W-:Y:S01]  /*5c80*/  IMAD.SHL.U32 R4, R60.reuse, 0x10, RZ ;  /* 0x000000103c047824 */ /* 0x040fe200078e00ff */
[C---:B------:R-:W-:Y:S01]  /*5c90*/  LOP3.LUT P0, RZ, R60.reuse, 0x4, RZ, 0xc0, !PT ;  /* 0x000000043cff7812 */ /* 0x040fe2000780c0ff */
[----:B------:R-:W-:Y:S01]  /*5ca0*/  IMAD.U32 R23, R60, 0x10000, RZ ;  /* 0x000100003c177824 */ /* 0x000fe200078e00ff */
[----:B------:R-:W-:-:S02]  /*5cb0*/  UMOV UR44, 0x400 ;  /* 0x00000400002c7882 */ /* 0x000fc40000000000 */
[----:B------:R-:W2:Y:S01]  /*5cc0*/  LDC.64 R44, c[0x0][0x888] ;  /* 0x00022200ff2c7b82 */ /* 0x000ea20000000a00 */
[----:B------:R-:W-:Y:S01]  /*5cd0*/  LOP3.LUT R7, R5, 0xc0, RZ, 0xc0, !PT ;  /* 0x000000c005077812 */ /* 0x000fe200078ec0ff */
[----:B------:R-:W-:Y:S01]  /*5ce0*/  IMAD.SHL.U32 R48, R60, 0x4, RZ ;  /* 0x000000043c307824 */ /* 0x000fe200078e00ff */
[----:B------:R-:W-:Y:S01]  /*5cf0*/  LOP3.LUT R4, R4, 0x600, RZ, 0xc0, !PT ;  /* 0x0000060004047812 */ /* 0x000fe200078ec0ff */
[----:B------:R-:W-:Y:S01]  /*5d00*/  IMAD.MOV.U32 R59, RZ, RZ, 0x20 ;  /* 0x00000020ff3b7424 */ /* 0x000fe200078e00ff */
[----:B------:R-:W-:Y:S01]  /*5d10*/  LOP3.LUT R6, R7, 0x8, R6, 0xf8, !PT ;  /* 0x0000000807067812 */ /* 0x000fe200078ef806 */
[----:B------:R-:W-:Y:S01]  /*5d20*/  IMAD.MOV.U32 R58, RZ, RZ, 0x1 ;  /* 0x00000001ff3a7424 */ /* 0x000fe200078e00ff */
[----:B------:R-:W-:Y:S01]  /*5d30*/  LOP3.LUT R4, R4, 0x20, R5, 0xf8, !PT ;  /* 0x0000002004047812 */ /* 0x000fe200078ef805 */
[----:B------:R-:W3:Y:S01]  /*5d40*/  LDC.64 R46, c[0x0][0x890] ;  /* 0x00022400ff2e7b82 */ /* 0x000ee20000000a00 */
[----:B------:R-:W-:Y:S01]  /*5d50*/  LOP3.LUT R23, R23, 0x600000, RZ, 0xc0, !PT ;  /* 0x0060000017177812 */ /* 0x000fe200078ec0ff */
[----:B------:R-:W-:Y:S01]  /*5d60*/  IMAD.MOV.U32 R22, RZ, RZ, RZ ;  /* 0x000000ffff167224 */ /* 0x000fe200078e00ff */
[----:B------:R-:W-:-:S02]  /*5d70*/  LOP3.LUT R48, R6, 0x18, R48, 0x78, !PT ;  /* 0x0000001806307812 */ /* 0x000fc400078e7830 */
[----:B------:R-:W-:Y:S02]  /*5d80*/  CS2R R56, SRZ ;  /* 0x0000000000387805 */ /* 0x000fe4000001ff00 */
[----:B------:R-:W-:Y:S01]  /*5d90*/  LOP3.LUT R4, R4, 0x100, R5, 0xf8, !PT ;  /* 0x0000010004047812 */ /* 0x000fe200078ef805 */
[----:B------:R-:W-:Y:S01]  /*5da0*/  IMAD.MOV.U32 R55, RZ, RZ, RZ ;  /* 0x000000ffff377224 */ /* 0x000fe200078e00ff */
[----:B------:R-:W-:Y:S01]  /*5db0*/  LOP3.LUT R60, R60, 0x60, RZ, 0xc0, !PT ;  /* 0x000000603c3c7812 */ /* 0x000fe200078ec0ff */
[----:B-1----:R-:W-:Y:S01]  /*5dc0*/  ULEA UR44, UR4, UR44, 0x18 ;  /* 0x0000002c042c7291 */ /* 0x002fe2000f8ec0ff */
[----:B------:R-:W1:Y:S01]  /*5dd0*/  LDC.64 R42, c[0x0][0x8b0] ;  /* 0x00022c00ff2a7b82 */ /* 0x000e620000000a00 */
[----:B------:R-:W-:Y:S01]  /*5de0*/  LOP3.LUT R48, R4, R48, RZ, 0xfc, !PT ;  /* 0x0000003004307212 */ /* 0x000fe200078efcff */
[----:B------:R-:W4:Y:S01]  /*5df0*/  LDCU UR59, c[0x0][0x370] ;  /* 0x00006e00ff3b77ac */ /* 0x000f220008000800 */
[----:B------:R-:W-:Y:S01]  /*5e00*/  SEL R59, R59, 0xffffffe0, !P0 ;  /* 0xffffffe03b3b7807 */ /* 0x000fe20004000000 */
[----:B------:R-:W-:-:S04]  /*5e10*/  UIADD3 UR4, UPT, UPT, UR44, 0x400, URZ ;  /* 0x000004002c047890 */ /* 0x000fc8000fffe0ff */
[----:B------:R-:W4:Y:S01]  /*5e20*/  LDS R0, [UR44+0x210] ;  /* 0x0002102cff007984 */ /* 0x000f220008000800 */
[----:B------:R-:W1:Y:S01]  /*5e30*/  LDC.64 R40, c[0x0][0x8a8] ;  /* 0x00022a00ff287b82 */ /* 0x000e620000000a00 */
[----:B------:R-:W1:Y:S01]  /*5e40*/  LDCU.64 UR62, c[0x0][0x348] ;  /* 0x00006900ff3e77ac */ /* 0x000e620008000a00 */
[----:B------:R-:W-:Y:S01]  /*5e50*/  IMAD.U32 R53, RZ, RZ, UR4 ;  /* 0x00000004ff357e24 */ /* 0x000fe2000f8e00ff */
[----:B------:R-:W1:Y:S01]  /*5e60*/  LDCU UR43, c[0x0][0xb0c] ;  /* 0x00016180ff2b77ac */ /* 0x000e620008000800 */
[----:B------:R-:W1:Y:S01]  /*5e70*/  LDCU UR39, c[0x0][0xb30] ;  /* 0x00016600ff2777ac */ /* 0x000e620008000800 */
[----:B------:R-:W1:Y:S01]  /*5e80*/  LDCU.64 UR56, c[0x0][0x888] ;  /* 0x00011100ff3877ac */ /* 0x000e620008000a00 */
[----:B------:R-:W1:Y:S01]  /*5e90*/  LDCU.64 UR40, c[0x0][0xb28] ;  /* 0x00016500ff2877ac */ /* 0x000e620008000a00 */
[----:B------:R-:W1:Y:S01]  /*5ea0*/  LDCU.128 UR52, c[0x0][0xb10] ;  /* 0x00016200ff3477ac */ /* 0x000e620008000c00 */
[----:B------:R-:W1:Y:S01]  /*5eb0*/  LDCU UR58, c[0x0][0x374] ;  /* 0x00006e80ff3a77ac */ /* 0x000e620008000800 */
[----:B------:R-:W-:Y:S01]  /*5ec0*/  UMOV UR47, URZ ;  /* 0x000000ff002f7c82 */ /* 0x000fe20008000000 */
[----:B------:R-:W-:Y:S01]  /*5ed0*/  UMOV UR46, URZ ;  /* 0x000000ff002e7c82 */ /* 0x000fe20008000000 */
[----:B--234-:R-:W-:-:S07]  /*5ee0*/  IMAD.IADD R23, R0, 0x1, R23 ;  /* 0x0000000100177824 */ /* 0x01cfce00078e0217 */
.L_x_147:
[C---:B------:R-:W-:Y:S02]  /*5ef0*/  LEA R3, R55.reuse, UR44, 0x3 ;  /* 0x0000002c37037c11 */ /* 0x040fe4000f8e18ff */
[----:B------:R-:W-:Y:S02]  /*5f00*/  SHF.L.U32 R0, R56, 0x1f, RZ ;  /* 0x0000001f38007819 */ /* 0x000fe400000006ff */
[----:B-1----:R-:W-:Y:S02]  /*5f10*/  LEA R4, R55, UR44, 0x4 ;  /* 0x0000002c37047c11 */ /* 0x002fe4000f8e20ff */
[----:B--2---:R-:W2:Y:S02]  /*5f20*/  SYNCS.PHASECHK.TRANS64.TRYWAIT P0, [R3+URZ+0x160], R0 ;  /* 0x00016000030075a7 */ /* 0x004ea400080011ff */
[----:B--2---:R-:W-:Y:S05]  /*5f30*/  @!P0 BRA `(.L_x_104) ;  /* 0x00000040003c8947 */ /* 0x004fea0003800000 */
.L_x_221:
        /* <DEDUP_REMOVED lines=11> */
[----:B------:R-:W-:Y:S01]  /*5ff0*/  PLOP3.LUT P0, PT, PT, PT, UP1, 0x80, 0x8 ;  /* 0x000000000008781c */ /* 0x000fe20003f0f018 */
[----:B------:R-:W-:Y:S11]  /*6000*/  UP2UR UR61, UPR, URZ, 0x2 ;  /* 0x00000002ff3d7883 */ /* 0x000ff60008000000 */
[----:B------:R-:W-:Y:S01]  /*6010*/  @!UPT UIADD3 URZ, UPT, UPT, URZ, URZ, URZ ;  /* 0x000000fffffff290 */ /* 0x000fe2000fffe0ff */
        /* <DEDUP_REMOVED lines=13> */
[----:B------:R-:W3:Y:S01]  /*60f0*/  LDCU UR12, c[0x0][0xb20] ;  /* 0x00016400ff0c77ac */ /* 0x000ee20008000800 */
[----:B-1----:R-:W-:Y:S02]  /*6100*/  UIMAD.WIDE.U32 UR4, UR58, UR55, URZ ;  /* 0x000000373a0472a5 */ /* 0x002fe4000f8e00ff */
[----:B------:R-:W-:Y:S02]  /*6110*/  UIMAD.WIDE.U32 UR6, UR59, UR52, URZ ;  /* 0x000000343b0672a5 */ /* 0x000fe4000f8e00ff */
[----:B------:R-:W-:Y:S02]  /*6120*/  UISETP.NE.AND UP0, UPT, UR54, 0x1, UPT ;  /* 0x000000013600788c */ /* 0x000fe4000bf05270 */
[----:B------:R-:W-:Y:S02]  /*6130*/  UIMAD.WIDE.U32 UR8, UR37, UR55, URZ ;  /* 0x00000037250872a5 */ /* 0x000fe4000f8e00ff */
[----:B------:R-:W-:Y:S02]  /*6140*/  UIMAD.WIDE.U32 UR10, UR38, UR52, URZ ;  /* 0x00000034260a72a5 */ /* 0x000fe4000f8e00ff */
[----:B------:R-:W-:Y:S02]  /*6150*/  UISETP.NE.AND UP1, UPT, UR43, 0x1, UPT ;  /* 0x000000012b00788c */ /* 0x000fe4000bf25270 */
[----:B------:R-:W-:Y:S01]  /*6160*/  UISETP.NE.AND UP2, UPT, UR42, 0x1, UPT ;  /* 0x000000012a00788c */ /* 0x000fe2000bf45270 */
[----:B------:R-:W-:Y:S02]  /*6170*/  UMOV UR4, UR5 ;  /* 0x0000000500047c82 */ /* 0x000fe40008000000 */
[----:B---3--:R-:W-:Y:S03]  /*6180*/  USHF.R.U32.HI UR5, URZ, UR12, UR4 ;  /* 0x0000000cff057299 */ /* 0x008fe60008011604 */
[----:B------:R-:W-:Y:S02]  /*6190*/  UMOV UR4, UR7 ;  /* 0x0000000700047c82 */ /* 0x000fe40008000000 */
[----:B------:R-:W-:Y:S02]  /*61a0*/  USHF.R.U32.HI UR7, URZ, UR53, UR4 ;  /* 0x00000035ff077299 */ /* 0x000fe40008011604 */
[----:B------:R-:W-:Y:S02]  /*61b0*/  USEL UR4, UR58, UR5, !UP0 ;  /* 0x000000053a047287 */ /* 0x000fe4000c000000 */
[----:B------:R-:W-:Y:S01]  /*61c0*/  USEL UR7, UR59, UR7, !UP1 ;  /* 0x000000073b077287 */ /* 0x000fe2000c800000 */
[----:B------:R-:W-:Y:S01]  /*61d0*/  UMOV UR5, UR9 ;  /* 0x0000000900057c82 */ /* 0x000fe20008000000 */
[----:B------:R-:W-:Y:S02]  /*61e0*/  UIMAD.WIDE.U32 UR8, UR4, UR40, URZ ;  /* 0x00000028040872a5 */ /* 0x000fe4000f8e00ff */
[----:B------:R-:W-:Y:S03]  /*61f0*/  USHF.R.U32.HI UR6, URZ, UR12, UR5 ;  /* 0x0000000cff067299 */ /* 0x000fe60008011605 */
[----:B------:R-:W-:Y:S01]  /*6200*/  UMOV UR5, UR11 ;  /* 0x0000000b00057c82 */ /* 0x000fe20008000000 */
[----:B------:R-:W-:Y:S02]  /*6210*/  UIMAD.WIDE.U32 UR10, UR7, UR40, URZ ;  /* 0x00000028070a72a5 */ /* 0x000fe4000f8e00ff */
[----:B------:R-:W-:Y:S02]  /*6220*/  USHF.R.U32.HI UR12, URZ, UR53, UR5 ;  /* 0x00000035ff0c7299 */ /* 0x000fe40008011605 */
[----:B------:R-:W-:Y:S01]  /*6230*/  USEL UR6, UR37, UR6, !UP0 ;  /* 0x0000000625067287 */ /* 0x000fe2000c000000 */
[----:B------:R-:W-:Y:S02]  /*6240*/  UMOV UR5, UR9 ;  /* 0x0000000900057c82 */ /* 0x000fe40008000000 */
[----:B------:R-:W-:Y:S01]  /*6250*/  UMOV UR10, UR11 ;  /* 0x0000000b000a7c82 */ /* 0x000fe20008000000 */
[----:B------:R-:W-:Y:S02]  /*6260*/  @UP2 USHF.R.U32.HI UR4, URZ, UR41, UR5 ;  /* 0x00000029ff042299 */ /* 0x000fe40008011605 */
[----:B------:R-:W-:Y:S02]  /*6270*/  @UP2 USHF.R.U32.HI UR7, URZ, UR41, UR10 ;  /* 0x00000029ff072299 */ /* 0x000fe4000801160a */
[----:B------:R-:W-:Y:S02]  /*6280*/  UIMAD UR4, UR42, UR4, URZ ;  /* 0x000000042a0472a4 */ /* 0x000fe4000f8e02ff */
        /* <DEDUP_REMOVED lines=8> */
[----:B------:R-:W-:Y:S02]  /*6310*/  USEL UR11, UR6, UR4, !UP2 ;  /* 0x00000004060b7287 */ /* 0x000fe4000d000000 */
[----:B------:R-:W-:Y:S02]  /*6320*/  UIADD3 UR8, UPT, UPT, -UR5, URZ, URZ ;  /* 0x000000ff05087290 */ /* 0x000fe4000fffe1ff */
[----:B------:R-:W-:Y:S01]  /*6330*/  UIADD3 UR10, UPT, UPT, -UR11, URZ, URZ ;  /* 0x000000ff0b0a7290 */ /* 0x000fe2000fffe1ff */
[----:B------:R-:W-:Y:S01]  /*6340*/  @!UP0 UMOV UR4, UR9 ;  /* 0x0000000900048c82 */ /* 0x000fe20008000000 */
[----:B------:R-:W-:Y:S02]  /*6350*/  UIADD3 UR9, UPT, UPT, -UR6, URZ, URZ ;  /* 0x000000ff06097290 */ /* 0x000fe4000fffe1ff */
[----:B------:R-:W-:Y:S02]  /*6360*/  @!UP0 USHF.R.U32.HI UR4, URZ, UR41, UR4 ;  /* 0x00000029ff048299 */ /* 0x000fe40008011604 */
[----:B------:R-:W-:Y:S02]  /*6370*/  UIMAD UR10, UR42, UR10, UR6 ;  /* 0x0000000a2a0a72a4 */ /* 0x000fe4000f8e0206 */
[----:B------:R-:W-:Y:S04]  /*6380*/  @!UP0 USEL UR4, UR5, UR4, !UP2 ;  /* 0x0000000405048287 */ /* 0x000fe8000d000000 */
[----:B------:R-:W-:Y:S02]  /*6390*/  @!UP0 UIMAD UR10, UR7, UR10, UR4 ;  /* 0x0000000a070a82a4 */ /* 0x000fe4000f8e0204 */
[----:B------:R-:W-:Y:S02]  /*63a0*/  @!UP0 UIADD3 UR11, UPT, UPT, UR11, -UR4, URZ ;  /* 0x800000040b0b8290 */ /* 0x000fe4000fffe0ff */
[----:B------:R-:W-:Y:S02]  /*63b0*/  UIMAD UR7, UR43, UR8, UR38 ;  /* 0x000000082b0772a4 */ /* 0x000fe4000f8e0226 */
[----:B------:R-:W-:Y:S02]  /*63c0*/  @!UP0 UIMAD UR6, UR11, UR42, UR5 ;  /* 0x0000002a0b0682a4 */ /* 0x000fe4000f8e0205 */
[----:B------:R-:W-:Y:S01]  /*63d0*/  UIMAD UR4, UR54, UR9, UR37 ;  /* 0x00000009360472a4 */ /* 0x000fe2000f8e0225 */
[----:B------:R-:W-:Y:S02]  /*63e0*/  @!UP0 UMOV UR5, UR10 ;  /* 0x0000000a00058c82 */ /* 0x000fe40008000000 */
[----:B------:R-:W-:Y:S02]  /*63f0*/  UIMAD UR38, UR5, UR43, UR7 ;  /* 0x0000002b052672a4 */ /* 0x000fe4000f8e0207 */
[----:B------:R-:W-:Y:S11]  /*6400*/  UIMAD UR37, UR6, UR54, UR4 ;  /* 0x00000036062572a4 */ /* 0x000ff6000f8e0204 */
[----:B------:R-:W-:Y:S01]  /*6410*/  @!UPT UIADD3 URZ, UPT, UPT, URZ, URZ, URZ ;  /* 0x000000fffffff290 */ /* 0x000fe2000fffe0ff */
.L_x_105:
[----:B-1----:R-:W-:Y:S01]  /*6420*/  UISETP.NE.AND UP0, UPT, UR39, 0x1, UPT ;  /* 0x000000012700788c */ /* 0x002fe2000bf05270 */
[----:B------:R-:W-:Y:S01]  /*6430*/  LOP3.LUT P0, RZ, R53, 0x1b0, RZ, 0xc0, !PT ;  /* 0x000001b035ff7812 */ /* 0x000fe2000780c0ff */
[----:B------:R-:W-:Y:S01]  /*6440*/  USHF.L.U32 UR50, UR16, 0x6, URZ ;  /* 0x0000000610327899 */ /* 0x000fe200080006ff */
[----:B------:R-:W-:Y:S01]  /*6450*/  BSSY.RECONVERGENT B6, `(.L_x_106) ;  /* 0x0000034000067945 */ /* 0x000fe20003800200 */
[----:B------:R-:W-:Y:S01]  /*6460*/  USHF.L.U32 UR49, UR20, 0x7, URZ ;  /* 0x0000000714317899 */ /* 0x000fe200080006ff */
[----:B------:R-:W-:Y:S06]  /*6470*/  IADD3 R55, PT, PT, R55, 0x1, RZ ;  /* 0x0000000137377810 */ /* 0x000fec0007ffe0ff */
[----:B------:R-:W1:Y:S01]  /*6480*/  @!UP0 LDCU.128 UR12, c[0x0][0xb10] ;  /* 0x00016200ff0c87ac */ /* 0x000e620008000c00 */
[----:B------:R-:W3:Y:S01]  /*6490*/  @!UP0 LDCU UR5, c[0x0][0xb0c] ;  /* 0x00016180ff0587ac */ /* 0x000ee20008000800 */
[----:B------:R-:W4:Y:S01]  /*64a0*/  @!UP0 LDCU UR10, c[0x0][0xb20] ;  /* 0x00016400ff0a87ac */ /* 0x000f220008000800 */
[----:B-1----:R-:W-:Y:S02]  /*64b0*/  UIMAD.WIDE.U32 UR8, UR38, UR12, URZ ;  /* 0x0000000c260872a5 */ /* 0x002fe4000f8e00ff */
[----:B------:R-:W-:Y:S02]  /*64c0*/  UIMAD.WIDE.U32 UR6, UR37, UR15, URZ ;  /* 0x0000000f250672a5 */ /* 0x000fe4000f8e00ff */
[----:B------:R-:W-:Y:S03]  /*64d0*/  @!UP0 UISETP.NE.AND UP1, UPT, UR14, 0x1, UPT ;  /* 0x000000010e00888c */ /* 0x000fe6000bf25270 */
[----:B------:R-:W-:Y:S01]  /*64e0*/  @!UP0 UMOV UR4, UR9 ;  /* 0x0000000900048c82 */ /* 0x000fe20008000000 */
[----:B---3--:R-:W-:Y:S02]  /*64f0*/  @!UP0 UISETP.NE.AND UP2, UPT, UR5, 0x1, UPT ;  /* 0x000000010500888c */ /* 0x008fe4000bf45270 */
[----:B------:R-:W-:Y:S01]  /*6500*/  @!UP0 USHF.R.U32.HI UR4, URZ, UR13, UR4 ;  /* 0x0000000dff048299 */ /* 0x000fe20008011604 */
[----:B------:R-:W-:Y:S02]  /*6510*/  @!UP0 UMOV UR6, UR7 ;  /* 0x0000000700068c82 */ /* 0x000fe40008000000 */
[----:B----4-:R-:W-:Y:S02]  /*6520*/  @!UP0 USHF.R.U32.HI UR6, URZ, UR10, UR6 ;  /* 0x0000000aff068299 */ /* 0x010fe40008011606 */
[----:B------:R-:W-:Y:S02]  /*6530*/  @!UP0 USEL UR7, UR38, UR4, !UP2 ;  /* 0x0000000426078287 */ /* 0x000fe4000d000000 */
[----:B------:R-:W-:Y:S04]  /*6540*/  @!UP0 USEL UR6, UR37, UR6, !UP1 ;  /* 0x0000000625068287 */ /* 0x000fe8000c800000 */
[----:B------:R-:W-:Y:S02]  /*6550*/  @!UP0 UIADD3 UR4, UPT, UPT, -UR7, UR6, URZ ;  /* 0x0000000607048290 */ /* 0x000fe4000fffe1ff */
[----:B------:R-:W-:Y:S02]  /*6560*/  @!UP0 UIADD3 UR6, UPT, UPT, UR7, -UR6, URZ ;  /* 0x8000000607068290 */ /* 0x000fe4000fffe0ff */
[----:B------:R-:W-:Y:S02]  /*6570*/  @!UP0 UIMAD UR38, UR4, UR5, UR38 ;  /* 0x00000005042682a4 */ /* 0x000fe4000f8e0226 */
[----:B------:R-:W-:Y:S01]  /*6580*/  @!UP0 UIMAD UR37, UR6, UR14, UR37 ;  /* 0x0000000e062582a4 */ /* 0x000fe2000f8e0225 */
[----:B------:R-:W-:Y:S11]  /*6590*/  @!P0 BRA `(.L_x_107) ;  /* 0x00000000007c8947 */ /* 0x000ff60003800000 */
[----:B------:R-:W1:Y:S01]  /*65a0*/  LDCU.64 UR8, c[0x4][0x80] ;  /* 0x01001000ff0877ac */ /* 0x000e620008000a00 */
[----:B------:R-:W-:Y:S01]  /*65b0*/  MOV R2, 0x0 ;  /* 0x0000000000027802 */ /* 0x000fe20000000f00 */
[----:B------:R-:W-:Y:S02]  /*65c0*/  HFMA2 R12, -RZ, RZ, 0, 5.9604644775390625e-08 ;  /* 0x00000001ff0c7431 */ /* 0x000fe400000001ff */
[----:B------:R-:W-:Y:S01]  /*65d0*/  IMAD.MOV.U32 R8, RZ, RZ, 0x70 ;  /* 0x00000070ff087424 */ /* 0x000fe200078e00ff */
[----:B------:R3:W4:Y:S01]  /*65e0*/  LDC.64 R14, c[0x4][R2] ;  /* 0x01000000020e7b82 */ /* 0x0007220000000a00 */
[----:B------:R-:W2:Y:S01]  /*65f0*/  LDCU.64 UR6, c[0x4][0x88] ;  /* 0x01001100ff0677ac */ /* 0x000ea20008000a00 */
[----:B------:R-:W-:Y:S01]  /*6600*/  IMAD.MOV.U32 R13, RZ, RZ, RZ ;  /* 0x000000ffff0d7224 */ /* 0x000fe200078e00ff */
[----:B------:R-:W2:Y:S01]  /*6610*/  LDCU.64 UR4, c[0x4][0x8] ;  /* 0x01000100ff0477ac */ /* 0x000ea20008000a00 */
[----:B-1----:R-:W-:Y:S01]  /*6620*/  MOV R5, UR9 ;  /* 0x0000000900057c02 */ /* 0x002fe20008000f00 */
[----:B------:R-:W-:Y:S01]  /*6630*/  IMAD.U32 R4, RZ, RZ, UR8 ;  /* 0x00000008ff047e24 */ /* 0x000fe2000f8e00ff */
[----:B--2---:R-:W-:Y:S01]  /*6640*/  MOV R7, UR7 ;  /* 0x0000000700077c02 */ /* 0x004fe20008000f00 */
[----:B------:R-:W-:Y:S01]  /*6650*/  IMAD.U32 R6, RZ, RZ, UR6 ;  /* 0x00000006ff067e24 */ /* 0x000fe2000f8e00ff */
[----:B------:R-:W-:Y:S01]  /*6660*/  MOV R11, UR5 ;  /* 0x00000005000b7c02 */ /* 0x000fe20008000f00 */
[----:B------:R-:W-:Y:S02]  /*6670*/  IMAD.U32 R10, RZ, RZ, UR4 ;  /* 0x00000004ff0a7e24 */ /* 0x000fe4000f8e00ff */
[----:B------:R-:W-:Y:S07]  /*6680*/  LEPC R20, `(.L_x_108) ;  /* 0x000000001014794e */ /* 0x000fee0000000000 */
[----:B---345:R-:W-:Y:S05]  /*6690*/  CALL.ABS.NOINC R14 ;  /* 0x000000000e007343 */ /* 0x038fea0003c00000 */
.L_x_108:
[----:B------:R-:W1:Y:S01]  /*66a0*/  LDCU.64 UR8, c[0x4][0x80] ;  /* 0x01001000ff0877ac */ /* 0x000e620008000a00 */
[----:B------:R-:W2:Y:S01]  /*66b0*/  LDC.64 R2, c[0x4][R2] ;  /* 0x0100000002027b82 */ /* 0x000ea20000000a00 */
[----:B------:R-:W-:Y:S02]  /*66c0*/  HFMA2 R12, -RZ, RZ, 0, 5.9604644775390625e-08 ;  /* 0x00000001ff0c7431 */ /* 0x000fe400000001ff */
[----:B------:R-:W-:Y:S02]  /*66d0*/  IMAD.MOV.U32 R8, RZ, RZ, 0x70 ;  /* 0x00000070ff087424 */ /* 0x000fe400078e00ff */
[----:B------:R-:W-:Y:S01]  /*66e0*/  IMAD.MOV.U32 R13, RZ, RZ, RZ ;  /* 0x000000ffff0d7224 */ /* 0x000fe200078e00ff */
[----:B------:R-:W3:Y:S01]  /*66f0*/  LDCU.64 UR6, c[0x4][0x88] ;  /* 0x01001100ff0677ac */ /* 0x000ee20008000a00 */
[----:B------:R-:W4:Y:S01]  /*6700*/  LDCU.64 UR4, c[0x4][0x8] ;  /* 0x01000100ff0477ac */ /* 0x000f220008000a00 */
[----:B-1----:R-:W-:Y:S02]  /*6710*/  MOV R4, UR8 ;  /* 0x0000000800047c02 */ /* 0x002fe40008000f00 */
[----:B------:R-:W-:Y:S02]  /*6720*/  MOV R5, UR9 ;  /* 0x0000000900057c02 */ /* 0x000fe40008000f00 */
[----:B---3--:R-:W-:Y:S01]  /*6730*/  MOV R7, UR7 ;  /* 0x0000000700077c02 */ /* 0x008fe20008000f00 */
[----:B------:R-:W-:Y:S01]  /*6740*/  IMAD.U32 R6, RZ, RZ, UR6 ;  /* 0x00000006ff067e24 */ /* 0x000fe2000f8e00ff */
[----:B----4-:R-:W-:Y:S01]  /*6750*/  MOV R11, UR5 ;  /* 0x00000005000b7c02 */ /* 0x010fe20008000f00 */
[----:B------:R-:W-:Y:S02]  /*6760*/  IMAD.U32 R10, RZ, RZ, UR4 ;  /* 0x00000004ff0a7e24 */ /* 0x000fe4000f8e00ff */
[----:B------:R-:W-:Y:S07]  /*6770*/  LEPC R20, `(.L_x_107) ;  /* 0x000000001014794e */ /* 0x000fee0000000000 */
[----:B--2---:R-:W-:Y:S05]  /*6780*/  CALL.ABS.NOINC R2 ;  /* 0x0000000002007343 */ /* 0x004fea0003c00000 */
.L_x_107:
[----:B------:R-:W-:Y:S05]  /*6790*/  BSYNC.RECONVERGENT B6 ;  /* 0x0000000000067941 */ /* 0x000fea0003800200 */
.L_x_106:
[----:B------:R-:W-:Y:S02]  /*67a0*/  ISETP.NE.U32.AND P0, PT, RZ, UR56, PT ;  /* 0x00000038ff007c0c */ /* 0x000fe4000bf05070 */
[C---:B------:R-:W-:Y:S02]  /*67b0*/  ISETP.NE.U32.AND P1, PT, R46.reuse, RZ, PT ;  /* 0x000000ff2e00720c */ /* 0x040fe40003f25070 */
[----:B------:R-:W-:Y:S02]  /*67c0*/  ISETP.NE.U32.AND P4, PT, R46, RZ, PT ;  /* 0x000000ff2e00720c */ /* 0x000fe40003f85070 */
[----:B------:R-:W-:Y:S02]  /*67d0*/  ISETP.NE.AND.EX P0, PT, RZ, UR57, PT, P0 ;  /* 0x00000039ff007c0c */ /* 0x000fe4000bf05300 */
[C---:B------:R-:W-:Y:S02]  /*67e0*/  ISETP.NE.AND.EX P1, PT, R47.reuse, RZ, PT, P1 ;  /* 0x000000ff2f00720c */ /* 0x040fe40003f25310 */
[----:B------:R-:W-:Y:S02]  /*67f0*/  ISETP.NE.AND.EX P4, PT, R47, RZ, P0, P4 ;  /* 0x000000ff2f00720c */ /* 0x000fe40000785340 */
[----:B------:R-:W-:Y:S02]  /*6800*/  ISETP.NE.U32.AND P5, PT, R42, RZ, PT ;  /* 0x000000ff2a00720c */ /* 0x000fe40003fa5070 */
[----:B------:R-:W-:Y:S02]  /*6810*/  ISETP.NE.U32.AND P3, PT, RZ, UR56, PT ;  /* 0x00000038ff007c0c */ /* 0x000fe4000bf65070 */
[----:B------:R-:W-:Y:S02]  /*6820*/  PLOP3.LUT P2, PT, PT, PT, PT, 0x8, 0x80 ;  /* 0x000000000080781c */ /* 0x000fe40003f4e170 */
[----:B------:R-:W-:Y:S02]  /*6830*/  ISETP.NE.AND.EX P5, PT, R43, RZ, PT, P5 ;  /* 0x000000ff2b00720c */ /* 0x000fe40003fa5350 */
[----:B------:R-:W-:Y:S03]  /*6840*/  ISETP.NE.AND.EX P3, PT, RZ, UR57, PT, P3 ;  /* 0x00000039ff007c0c */ /* 0x000fe6000bf65330 */
[----:B------:R-:W-:Y:S01]  /*6850*/  @!P4 PLOP3.LUT P2, PT, P1, PT, PT, 0x80, 0x8 ;  /* 0x000000000008c81c */ /* 0x000fe20000f4f070 */
[----:B------:R-:W-:Y:S01]  /*6860*/  @!UPT UIADD3 URZ, UPT, UPT, URZ, URZ, URZ ;  /* 0x000000fffffff290 */ /* 0x000fe2000fffe0ff */
[----:B------:R-:W-:Y:S11]  /*6870*/  @!P1 BRA `(.L_x_109) ;  /* 0x0000000000309947 */ /* 0x000ff60003800000 */
[----:B------:R-:W-:Y:S01]  /*6880*/  ISETP.NE.U32.AND P0, PT, R44, RZ, PT ;  /* 0x000000ff2c00720c */ /* 0x000fe20003f05070 */
[----:B------:R-:W1:Y:S01]  /*6890*/  LDCU.64 UR4, c[0x0][0x358] ;  /* 0x00006b00ff0477ac */ /* 0x000e620008000a00 */
[----:B------:R-:W-:Y:S02]  /*68a0*/  IMAD.MOV.U32 R49, RZ, RZ, 0x1 ;  /* 0x00000001ff317424 */ /* 0x000fe400078e00ff */
[----:B------:R-:W-:Y:S11]  /*68b0*/  ISETP.NE.AND.EX P0, PT, R45, RZ, PT, P0 ;  /* 0x000000ff2d00720c */ /* 0x000ff60003f05300 */
[----:B------:R-:W-:Y:S02]  /*68c0*/  @!UPT UIADD3 URZ, UPT, UPT, URZ, URZ, URZ ;  /* 0x000000fffffff290 */ /* 0x000fe4000fffe0ff */
[----:B------:R-:W3:Y:S01]  /*68d0*/  @P0 LDC.64 R2, c[0x0][0x888] ;  /* 0x00022200ff020b82 */ /* 0x000ee20000000a00 */
[----:B--2---:R-:W-:Y:S04]  /*68e0*/  @P0 IMAD R0, R46, UR36, RZ ;  /* 0x000000242e000c24 */ /* 0x004fe8000f8e02ff */
[----:B---3--:R-:W-:Y:S04]  /*68f0*/  @P0 IMAD.WIDE R2, R0, 0x4, R2 ;  /* 0x0000000400020825 */ /* 0x008fe800078e0202 */
[----:B------:R-:W-:Y:S01]  /*6900*/  HFMA2 R0, -RZ, RZ, 0, 5.9604644775390625e-08 ;  /* 0x00000001ff007431 */ /* 0x000fe200000001ff */
[----:B-1---5:R1:W5:Y:S04]  /*6910*/  @P0 LDG.E R27, desc[UR4][R2.64] ;  /* 0x00000004021b0981 */ /* 0x022368000c1e1900 */
[----:B------:R-:W-:Y:S01]  /*6920*/  @!P0 PRMT R49, R0, 0x7610, R49 ;  /* 0x0000761000318816 */ /* 0x000fe20000000031 */
[----:B-1----:R-:W3:Y:S06]  /*6930*/  @!P0 LDC R27, c[0x0][0x880] ;  /* 0x00022000ff1b8b82 */ /* 0x002eec0000000800 */
.L_x_109:
[----:B------:R-:W-:Y:S05]  /*6940*/  @!P5 BRA `(.L_x_110) ;  /* 0x000000000024d947 */ /* 0x000fea0003800000 */
[----:B------:R-:W-:Y:S01]  /*6950*/  ISETP.NE.U32.AND P0, PT, R40, RZ, PT ;  /* 0x000000ff2800720c */ /* 0x000fe20003f05070 */
[----:B------:R-:W1:Y:S03]  /*6960*/  LDCU.64 UR4, c[0x0][0x358] ;  /* 0x00006b00ff0477ac */ /* 0x000e660008000a00 */
[----:B------:R-:W-:Y:S11]  /*6970*/  ISETP.NE.AND.EX P0, PT, R41, RZ, PT, P0 ;  /* 0x000000ff2900720c */ /* 0x000ff60003f05300 */
[----:B------:R-:W-:Y:S02]  /*6980*/  @!UPT UIADD3 URZ, UPT, UPT, URZ, URZ, URZ ;  /* 0x000000fffffff290 */ /* 0x000fe4000fffe0ff */
[----:B------:R-:W4:Y:S01]  /*6990*/  @P0 LDC.64 R2, c[0x0][0x8a8] ;  /* 0x00022a00ff020b82 */ /* 0x000f220000000a00 */
[----:B--2---:R-:W-:Y:S04]  /*69a0*/  @P0 IMAD R0, R42, UR36, RZ ;  /* 0x000000242a000c24 */ /* 0x004fe8000f8e02ff */
[----:B----4-:R-:W-:Y:S05]  /*69b0*/  @P0 IMAD.WIDE R2, R0, 0x4, R2 ;  /* 0x0000000400020825 */ /* 0x010fea00078e0202 */
[----:B-1---5:R1:W5:Y:S02]  /*69c0*/  @P0 LDG.E R24, desc[UR4][R2.64] ;  /* 0x0000000402180981 */ /* 0x022364000c1e1900 */
[----:B-1----:R-:W4:Y:S02]  /*69d0*/  @!P0 LDC R24, c[0x0][0x8a0] ;  /* 0x00022800ff188b82 */ /* 0x002f240000000800 */
.L_x_110:
[----:B---3-5:R-:W-:Y:S01]  /*69e0*/  FSETP.NEU.AND P0, PT, R27, RZ, PT ;  /* 0x000000ff1b00720b */ /* 0x028fe20003f0d000 */
[----:B------:R-:W-:Y:S01]  /*69f0*/  IMAD.SHL.U32 R65, R48, 0x2, RZ ;  /* 0x0000000230417824 */ /* 0x000fe200078e00ff */
[----:B------:R-:W-:Y:S01]  /*6a00*/  SEL R4, RZ, 0xffffffff, P3 ;  /* 0xffffffffff047807 */ /* 0x000fe20001800000 */
[----:B------:R-:W-:Y:S01]  /*6a10*/  BSSY B1, `(.L_x_111) ;  /* 0x0000035000017945 */ /* 0x000fe20003800000 */
[----:B------:R-:W-:Y:S01]  /*6a20*/  @!P4 LOP3.LUT P3, RZ, R49, 0xff, RZ, 0xc0, !PT ;  /* 0x000000ff31ffc812 */ /* 0x000fe2000786c0ff */
[----:B------:R-:W-:Y:S01]  /*6a30*/  VIADD R63, R65, UR44 ;  /* 0x0000002c413f7c36 */ /* 0x000fe20008000000 */
[----:B--2---:R-:W-:Y:S01]  /*6a40*/  @!P4 SEL R0, RZ, 0xffffffff, P0 ;  /* 0xffffffffff00c807 */ /* 0x004fe20000000000 */
[----:B------:R-:W-:Y:S01]  /*6a50*/  IMAD.MOV.U32 R66, RZ, RZ, 0x1 ;  /* 0x00000001ff427424 */ /* 0x000fe200078e00ff */
[----:B------:R-:W-:Y:S01]  /*6a60*/  LOP3.LUT R58, R58, 0x1, RZ, 0x3c, !PT ;  /* 0x000000013a3a7812 */ /* 0x000fe200078e3cff */
[----:B------:R-:W-:Y:S01]  /*6a70*/  IMAD.MOV.U32 R64, RZ, RZ, RZ ;  /* 0x000000ffff407224 */ /* 0x000fe200078e00ff */
[----:B------:R-:W-:Y:S02]  /*6a80*/  @P2 SEL R0, R4, R0, !P3 ;  /* 0x0000000004002207 */ /* 0x000fe40005800000 */
[----:B------:R-:W-:Y:S02]  /*6a90*/  CS2R R38, SRZ ;  /* 0x0000000000267805 */ /* 0x000fe4000001ff00 */
[----:B------:R-:W-:Y:S02]  /*6aa0*/  LEA R26, R22, UR44, 0x3 ;  /* 0x0000002c161a7c11 */ /* 0x000fe4000f8e18ff */
[----:B------:R-:W-:Y:S02]  /*6ab0*/  CS2R R36, SRZ ;  /* 0x0000000000247805 */ /* 0x000fe4000001ff00 */
[----:B------:R-:W-:Y:S02]  /*6ac0*/  @!P4 LOP3.LUT R0, R0, 0x1, RZ, 0xc0, !PT ;  /* 0x000000010000c812 */ /* 0x000fe400078ec0ff */
[----:B------:R-:W-:Y:S02]  /*6ad0*/  CS2R R30, SRZ ;  /* 0x00000000001e7805 */ /* 0x000fe4000001ff00 */
[----:B------:R-:W-:Y:S02]  /*6ae0*/  SHF.L.U32 R2, R57, 0x1f, RZ ;  /* 0x0000001f39027819 */ /* 0x000fe400000006ff */
[----:B------:R-:W-:Y:S02]  /*6af0*/  CS2R R28, SRZ ;  /* 0x00000000001c7805 */ /* 0x000fe4000001ff00 */
[----:B------:R-:W-:Y:S01]  /*6b00*/  ISETP.NE.U32.OR P5, PT, R0, 0x1, P4 ;  /* 0x000000010000780c */ /* 0x000fe200027a5470 */
[----:B------:R-:W-:Y:S01]  /*6b10*/  IMAD.IADD R62, R59, 0x1, R63 ;  /* 0x000000013b3e7824 */ /* 0x000fe200078e023f */
[----:B------:R-:W-:Y:S02]  /*6b20*/  LEA.HI R25, R22, R22, RZ, 0x1 ;  /* 0x0000001616197211 */ /* 0x000fe400078f08ff */
[----:B------:R-:W-:Y:S02]  /*6b30*/  LOP3.LUT P4, R54, R49, 0xff, RZ, 0xc0, !PT ;  /* 0x000000ff31367812 */ /* 0x000fe4000788c0ff */
[----:B------:R-:W-:Y:S02]  /*6b40*/  SEL R3, RZ, 0xffffffff, P0 ;  /* 0xffffffffff037807 */ /* 0x000fe40000000000 */
[----:B------:R-:W-:Y:S02]  /*6b50*/  P2R R61, PR, RZ, 0x20 ;  /* 0x00000020ff3d7803 */ /* 0x000fe40000000000 */
[----:B------:R-:W-:Y:S03]  /*6b60*/  @P1 SEL R3, R4, R3, !P4 ;  /* 0x0000000304031207 */ /* 0x000fe60006000000 */
[----:B------:R-:W-:Y:S02]  /*6b70*/  @P5 SHF.L.U32 R0, R58, 0x1f, RZ ;  /* 0x0000001f3a005819 */ /* 0x000fe400000006ff */
[----:B------:R-:W-:Y:S02]  /*6b80*/  LOP3.LUT R3, R3, 0x1, RZ, 0xc0, !PT ;  /* 0x0000000103037812 */ /* 0x000fe400078ec0ff */
[----:B------:R1:W2:Y:S02]  /*6b90*/  @P5 SYNCS.PHASECHK.TRANS64.TRYWAIT P3, [UR44+0x110], R0 ;  /* 0x00011000ff0055a7 */ /* 0x0002a4000806112c */
[----:B------:R-:W-:Y:S04]  /*6ba0*/  ISETP.NE.U32.AND P0, PT, R3, 0x1, PT ;  /* 0x000000010300780c */ /* 0x000fe80003f05070 */
[----:B------:R-:W-:Y:S01]  /*6bb0*/  P2R R67, PR, RZ, 0x1 ;  /* 0x00000001ff437803 */ /* 0x000fe20000000000 */
[----:B------:R3:W3:Y:S01]  /*6bc0*/  SYNCS.PHASECHK.TRANS64.TRYWAIT P2, [R26+URZ+0x180], R2 ;  /* 0x000180021a0075a7 */ /* 0x0006e200080411ff */
[C---:B-1----:R-:W-:Y:S01]  /*6bd0*/  IMAD.SHL.U32 R0, R25.reuse, 0x40, RZ ;  /* 0x0000004019007824 */ /* 0x042fe200078e00ff */
[----:B------:R-:W-:Y:S04]  /*6be0*/  LOP3.LUT R25, R25, 0xffe, RZ, 0xc0, !PT ;  /* 0x00000ffe19197812 */ /* 0x000fe800078ec0ff */
[----:B------:R-:W-:Y:S01]  /*6bf0*/  LOP3.LUT R0, R0, 0xffffff80, RZ, 0xc0, !PT ;  /* 0xffffff8000007812 */ /* 0x000fe200078ec0ff */
[----:B------:R-:W-:Y:S04]  /*6c00*/  IMAD.IADD R25, R22, 0x1, -R25 ;  /* 0x0000000116197824 */ /* 0x000fe800078e0a19 */
[----:B------:R-:W-:Y:S04]  /*6c10*/  IMAD.IADD R0, R23, 0x1, R0 ;  /* 0x0000000117007824 */ /* 0x000fe800078e0200 */
[----:B------:R-:W-:Y:S01]  /*6c20*/  IMAD R25, R25, 0x100000, R0 ;  /* 0x0010000019197824 */ /* 0x000fe200078e0200 */
[----:B--2---:R-:W-:Y:S01]  /*6c30*/  @P5 SEL R66, RZ, 0x1, !P3 ;  /* 0x00000001ff425807 */ /* 0x004fe20005800000 */
[----:B------:R-:W-:Y:S06]  /*6c40*/  @!P5 BRA `(.L_x_112) ;  /* 0x000000000044d947 */ /* 0x000fec0003800000 */
[----:B------:R-:W-:Y:S01]  /*6c50*/  IMAD.MOV.U32 R38, RZ, RZ, RZ ;  /* 0x000000ffff267224 */ /* 0x000fe200078e00ff */
[----:B------:R-:W-:Y:S01]  /*6c60*/  ISETP.NE.AND P0, PT, R66, RZ, PT ;  /* 0x000000ff4200720c */ /* 0x000fe20003f05270 */
[----:B------:R-:W-:Y:S01]  /*6c70*/  BSSY B0, `(.L_x_113) ;  /* 0x0000008000007945 */ /* 0x000fe20003800000 */
[----:B------:R-:W-:Y:S02]  /*6c80*/  CS2R R30, SRZ ;  /* 0x00000000001e7805 */ /* 0x000fe4000001ff00 */
[----:B------:R-:W-:Y:S02]  /*6c90*/  CS2R R28, SRZ ;  /* 0x00000000001c7805 */ /* 0x000fe4000001ff00 */
[----:B------:R-:W-:Y:S07]  /*6ca0*/  CS2R R36, SRZ ;  /* 0x0000000000247805 */ /* 0x000fee000001ff00 */
[----:B------:R-:W-:Y:S05]  /*6cb0*/  @P0 BRA `(.L_x_114) ;  /* 0x00000000000c0947 */ /* 0x000fea0003800000 */
[----:B------:R-:W-:Y:S04]  /*6cc0*/  SHF.L.U32 R3, R58, 0x1f, RZ ;  /* 0x0000001f3a037819 */ /* 0x000fe800000006ff */
[----:B------:R-:W1:Y:S02]  /*6cd0*/  SYNCS.PHASECHK.TRANS64.TRYWAIT P0, [UR44+0x110], R3 ;  /* 0x00011003ff0075a7 */ /* 0x000e64000800112c */
[----:B-1----:R-:W-:Y:S05]  /*6ce0*/  @!P0 BRA `(.L_x_115) ;  /* 0x0000003000e48947 */ /* 0x002fea0003800000 */
.L_x_114:
[----:B------:R-:W-:Y:S05]  /*6cf0*/  BSYNC B0 ;  /* 0x0000000000007941 */ /* 0x000fea0003800000 */
.L_x_113:
[----:B------:R-:W-:Y:S01]  /*6d00*/  ISETP.NE.AND P0, PT, R67, RZ, PT ;  /* 0x000000ff4300720c */ /* 0x000fe20003f05270 */
[----:B------:R-:W-:Y:S11]  /*6d10*/  HFMA2 R64, -RZ, RZ, 0, 5.9604644775390625e-08 ;  /* 0x00000001ff407431 */ /* 0x000ff600000001ff */
[----:B------:R-:W-:Y:S01]  /*6d20*/  @!UPT UIADD3 URZ, UPT, UPT, URZ, URZ, URZ ;  /* 0x000000fffffff290 */ /* 0x000fe2000fffe0ff */
[----:B------:R-:W-:Y:S05]  /*6d30*/  @P0 WARPSYNC.ALL ;  /* 0x0000000000000948 */ /* 0x000fea0003800000 */
[----:B------:R2:W1:Y:S04]  /*6d40*/  @P0 LDSM.16.M88.4 R28, [R65+UR44+0x400] ;  /* 0x0004002c411c083b */ /* 0x0004680008000200 */
[----:B------:R2:W1:Y:S02]  /*6d50*/  @P0 LDSM.16.M88.4 R36, [R62+0x400] ;  /* 0x000400003e24083b */ /* 0x0004640000000200 */
.L_x_112:
[----:B------:R-:W-:Y:S05]  /*6d60*/  BSYNC B1 ;  /* 0x0000000000017941 */ /* 0x000fea0003800000 */
.L_x_111:
[----:B-1----:R-:W-:Y:S04]  /*6d70*/  SHF.R.U32.HI R0, RZ, 0x15, R25 ;  /* 0x00000015ff007819 */ /* 0x002fe80000011619 */
[----:B------:R-:W-:Y:S01]  /*6d80*/  LOP3.LUT P0, RZ, R0, 0x3, R50, 0x48, !PT ;  /* 0x0000000300ff7812 */ /* 0x000fe20007804832 */
[----:B------:R-:W-:Y:S01]  /*6d90*/  @!UPT UIADD3 URZ, UPT, UPT, URZ, URZ, URZ ;  /* 0x000000fffffff290 */ /* 0x000fe2000fffe0ff */
[----:B---3--:R-:W-:Y:S11]  /*6da0*/  @P2 BRA `(.L_x_116) ;  /* 0x0000000000082947 */ /* 0x008ff60003800000 */
[----:B------:R-:W1:Y:S02]  /*6db0*/  SYNCS.PHASECHK.TRANS64.TRYWAIT P1, [R26+URZ+0x180], R2 ;  /* 0x000180021a0075a7 */ /* 0x000e6400080211ff */
[----:B-1----:R-:W-:Y:S05]  /*6dc0*/  @!P1 BRA `(.L_x_117) ;  /* 0x0000003000c49947 */ /* 0x002fea0003800000 */
.L_x_116:
[----:B------:R-:W-:Y:S05]  /*6dd0*/  @!P0 BRA `(.L_x_118) ;  /* 0x0000000000408947 */ /* 0x000fea0003800000 */
[----:B------:R-:W3:Y:S01]  /*6de0*/  LDCU.64 UR8, c[0x4][0x70] ;  /* 0x01000e00ff0877ac */ /* 0x000ee20008000a00 */
[----:B------:R-:W-:Y:S01]  /*6df0*/  MOV R3, 0x0 ;  /* 0x0000000000037802 */ /* 0x000fe20000000f00 */
[----:B------:R-:W-:Y:S02]  /*6e00*/  HFMA2 R12, -RZ, RZ, 0, 5.9604644775390625e-08 ;  /* 0x00000001ff0c7431 */ /* 0x000fe400000001ff */
[----:B------:R-:W-:Y:S02]  /*6e10*/  IMAD.MOV.U32 R8, RZ, RZ, 0x192 ;  /* 0x00000192ff087424 */ /* 0x000fe400078e00ff */
[----:B------:R-:W-:Y:S01]  /*6e20*/  IMAD.MOV.U32 R13, RZ, RZ, RZ ;  /* 0x000000ffff0d7224 */ /* 0x000fe200078e00ff */
[----:B------:R-:W5:Y:S01]  /*6e30*/  LDCU.64 UR6, c[0x4][0x78] ;  /* 0x01000f00ff0677ac */ /* 0x000f620008000a00 */
[----:B-1----:R-:W1:Y:S01]  /*6e40*/  LDC.64 R2, c[0x4][R3] ;  /* 0x0100000003027b82 */ /* 0x002e620000000a00 */
[----:B------:R-:W2:Y:S01]  /*6e50*/  LDCU.64 UR4, c[0x4][0x10] ;  /* 0x01000200ff0477ac */ /* 0x000ea20008000a00 */
[----:B---3--:R-:W-:Y:S01]  /*6e60*/  MOV R5, UR9 ;  /* 0x0000000900057c02 */ /* 0x008fe20008000f00 */
[----:B------:R-:W-:Y:S01]  /*6e70*/  IMAD.U32 R4, RZ, RZ, UR8 ;  /* 0x00000008ff047e24 */ /* 0x000fe2000f8e00ff */
[----:B-----5:R-:W-:Y:S01]  /*6e80*/  MOV R7, UR7 ;  /* 0x0000000700077c02 */ /* 0x020fe20008000f00 */
[----:B------:R-:W-:Y:S01]  /*6e90*/  IMAD.U32 R6, RZ, RZ, UR6 ;  /* 0x00000006ff067e24 */ /* 0x000fe2000f8e00ff */
[----:B--2---:R-:W-:Y:S01]  /*6ea0*/  MOV R11, UR5 ;  /* 0x00000005000b7c02 */ /* 0x004fe20008000f00 */
[----:B------:R-:W-:Y:S02]  /*6eb0*/  IMAD.U32 R10, RZ, RZ, UR4 ;  /* 0x00000004ff0a7e24 */ /* 0x000fe4000f8e00ff */
[----:B------:R-:W-:Y:S07]  /*6ec0*/  LEPC R20, `(.L_x_118) ;  /* 0x000000001014794e */ /* 0x000fee0000000000 */
[----:B-1--4-:R-:W-:Y:S05]  /*6ed0*/  CALL.ABS.NOINC R2 ;  /* 0x0000000002007343 */ /* 0x012fea0003c00000 */
.L_x_118:
[----:B------:R-:W-:Y:S05]  /*6ee0*/  WARPSYNC.ALL ;  /* 0x0000000000007948 */ /* 0x000fea0003800000 */
[----:B------:R-:W-:Y:S01]  /*6ef0*/  R2UR UR4, R25 ;  /* 0x00000000190472ca */ /* 0x000fe200000e0000 */
[--C-:B------:R-:W-:Y:S01]  /*6f00*/  HADD2.F32 R3, -RZ, R28.reuse.H0_H0 ;  /* 0x2000001cff037230 */ /* 0x100fe20000004100 */
[----:B------:R-:W-:Y:S01]  /*6f10*/  ISETP.NE.AND P0, PT, R60, RZ, PT ;  /* 0x000000ff3c00720c */ /* 0x000fe20003f05270 */
[--C-:B------:R-:W-:Y:S01]  /*6f20*/  HADD2.F32 R20, -RZ, R29.reuse.H0_H0 ;  /* 0x2000001dff147230 */ /* 0x100fe20000004100 */
[----:B------:R-:W-:Y:S01]  /*6f30*/  BSSY.RECONVERGENT B0, `(.L_x_119) ;  /* 0x000004c000007945 */ /* 0x000fe20003800200 */
[----:B------:R-:W-:Y:S08]  /*6f40*/  HADD2.F32 R21, -RZ, R29.H1_H1 ;  /* 0x3000001dff157230 */ /* 0x000ff00000004100 */
[----:B------:R-:W4:Y:S02]  /*6f50*/  LDTM.16dp256bit.x4 R4, tmem[UR4] ;  /* 0x00000004000479ee */ /* 0x000f240008120000 */
[C---:B----4-:R-:W-:Y:S01]  /*6f60*/  FMUL R0, R24.reuse, R4 ;  /* 0x0000000418007220 */ /* 0x050fe20000400000 */
[----:B------:R-:W-:Y:S02]  /*6f70*/  HADD2.F32 R4, -RZ, R28.H1_H1 ;  /* 0x3000001cff047230 */ /* 0x000fe40000004100 */
[C---:B-1----:R-:W-:Y:S01]  /*6f80*/  FMUL R2, R24.reuse, R5 ;  /* 0x0000000518027220 */ /* 0x042fe20000400000 */
[C---:B------:R-:W-:Y:S01]  /*6f90*/  FMUL R7, R24.reuse, R7 ;  /* 0x0000000718077220 */ /* 0x040fe20000400000 */
[C---:B------:R-:W-:Y:S01]  /*6fa0*/  FFMA R0, R27.reuse, R3, R0 ;  /* 0x000000031b007223 */ /* 0x040fe20000000000 */
[C---:B------:R-:W-:Y:S01]  /*6fb0*/  FMUL R3, R24.reuse, R6 ;  /* 0x0000000618037220 */ /* 0x040fe20000400000 */
[C---:B------:R-:W-:Y:S01]  /*6fc0*/  FFMA R2, R27.reuse, R4, R2 ;  /* 0x000000041b027223 */ /* 0x040fe20000000002 */
[C---:B------:R-:W-:Y:S01]  /*6fd0*/  FMUL R4, R24.reuse, R8 ;  /* 0x0000000818047220 */ /* 0x040fe20000400000 */
[C---:B------:R-:W-:Y:S01]  /*6fe0*/  FMUL R8, R24.reuse, R12 ;  /* 0x0000000c18087220 */ /* 0x040fe20000400000 */
[C---:B------:R-:W-:Y:S01]  /*6ff0*/  FFMA R3, R27.reuse, R20, R3 ;  /* 0x000000141b037223 */ /* 0x040fe20000000003 */
[----:B------:R-:W-:Y:S01]  /*7000*/  FMUL R12, R24, R16 ;  /* 0x00000010180c7220 */ /* 0x000fe20000400000 */
[--C-:B------:R-:W-:Y:S01]  /*7010*/  HADD2.F32 R16, -RZ, R30.reuse.H0_H0 ;  /* 0x2000001eff107230 */ /* 0x100fe20000004100 */
[----:B------:R-:W-:Y:S01]  /*7020*/  F2FP.F16.F32.PACK_AB R32, R2, R0 ;  /* 0x000000000220723e */ /* 0x000fe200000000ff */
[----:B------:R-:W-:Y:S02]  /*7030*/  HADD2.F32 R0, -RZ, R30.H1_H1 ;  /* 0x3000001eff007230 */ /* 0x000fe40000004100 */
[C---:B------:R-:W-:Y:S01]  /*7040*/  FFMA R7, R27.reuse, R21, R7 ;  /* 0x000000151b077223 */ /* 0x040fe20000000007 */
[C---:B------:R-:W-:Y:S01]  /*7050*/  FMUL R5, R24.reuse, R9 ;  /* 0x0000000918057220 */ /* 0x040fe20000400000 */
[--C-:B------:R-:W-:Y:S02]  /*7060*/  HADD2.F32 R2, -RZ, R31.reuse.H0_H0 ;  /* 0x2000001fff027230 */ /* 0x100fe40000004100 */
[C---:B------:R-:W-:Y:S01]  /*7070*/  FFMA R4, R27.reuse, R16, R4 ;  /* 0x000000101b047223 */ /* 0x040fe20000000004 */
[C---:B------:R-:W-:Y:S01]  /*7080*/  FMUL R6, R24.reuse, R10 ;  /* 0x0000000a18067220 */ /* 0x040fe20000400000 */
[C---:B------:R-:W-:Y:S01]  /*7090*/  FFMA R5, R27.reuse, R0, R5 ;  /* 0x000000001b057223 */ /* 0x040fe20000000005 */
[----:B------:R-:W-:Y:S02]  /*70a0*/  HADD2.F32 R16, -RZ, R31.H1_H1 ;  /* 0x3000001fff107230 */ /* 0x000fe40000004100 */
[C---:B------:R-:W-:Y:S01]  /*70b0*/  FMUL R11, R24.reuse, R11 ;  /* 0x0000000b180b7220 */ /* 0x040fe20000400000 */
[----:B------:R-:W-:Y:S01]  /*70c0*/  FFMA R6, R27, R2, R6 ;  /* 0x000000021b067223 */ /* 0x000fe20000000006 */
[--C-:B------:R-:W-:Y:S01]  /*70d0*/  HADD2.F32 R0, -RZ, R36.reuse.H0_H0 ;  /* 0x20000024ff007230 */ /* 0x100fe20000004100 */
[----:B------:R-:W-:Y:S01]  /*70e0*/  F2FP.F16.F32.PACK_AB R33, R7, R3 ;  /* 0x000000030721723e */ /* 0x000fe200000000ff */
[----:B------:R-:W-:Y:S02]  /*70f0*/  HADD2.F32 R2, -RZ, R36.H1_H1 ;  /* 0x30000024ff027230 */ /* 0x000fe40000004100 */
[C---:B------:R-:W-:Y:S01]  /*7100*/  FMUL R9, R24.reuse, R13 ;  /* 0x0000000d18097220 */ /* 0x040fe20000400000 */
[--C-:B------:R-:W-:Y:S02]  /*7110*/  HADD2.F32 R3, -RZ, R37.reuse.H0_H0 ;  /* 0x20000025ff037230 */ /* 0x100fe40000004100 */
[C---:B------:R-:W-:Y:S01]  /*7120*/  FMUL R10, R24.reuse, R14 ;  /* 0x0000000e180a7220 */ /* 0x040fe20000400000 */
[C---:B------:R-:W-:Y:S01]  /*7130*/  FFMA R11, R27.reuse, R16, R11 ;  /* 0x000000101b0b7223 */ /* 0x040fe2000000000b */
[C---:B------:R-:W-:Y:S01]  /*7140*/  FFMA R8, R27.reuse, R0, R8 ;  /* 0x000000001b087223 */ /* 0x040fe20000000008 */
[C---:B------:R-:W-:Y:S01]  /*7150*/  FFMA R9, R27.reuse, R2, R9 ;  /* 0x000000021b097223 */ /* 0x040fe20000000009 */
[----:B------:R-:W-:Y:S02]  /*7160*/  HADD2.F32 R0, -RZ, R37.H1_H1 ;  /* 0x30000025ff007230 */ /* 0x000fe40000004100 */
[----:B------:R-:W-:Y:S01]  /*7170*/  FFMA R10, R27, R3, R10 ;  /* 0x000000031b0a7223 */ /* 0x000fe2000000000a */
[C---:B------:R-:W-:Y:S01]  /*7180*/  FMUL R15, R24.reuse, R15 ;  /* 0x0000000f180f7220 */ /* 0x040fe20000400000 */
[--C-:B------:R-:W-:Y:S01]  /*7190*/  HADD2.F32 R2, -RZ, R38.reuse.H0_H0 ;  /* 0x20000026ff027230 */ /* 0x100fe20000004100 */
[----:B------:R-:W-:Y:S01]  /*71a0*/  F2FP.F16.F32.PACK_AB R34, R5, R4 ;  /* 0x000000040522723e */ /* 0x000fe200000000ff */
[----:B------:R-:W-:Y:S02]  /*71b0*/  HADD2.F32 R3, -RZ, R38.H1_H1 ;  /* 0x30000026ff037230 */ /* 0x000fe40000004100 */
[C---:B------:R-:W-:Y:S01]  /*71c0*/  FMUL R13, R24.reuse, R17 ;  /* 0x00000011180d7220 */ /* 0x040fe20000400000 */
[--C-:B------:R-:W-:Y:S02]  /*71d0*/  HADD2.F32 R4, -RZ, R39.reuse.H0_H0 ;  /* 0x20000027ff047230 */ /* 0x100fe40000004100 */
[C---:B------:R-:W-:Y:S01]  /*71e0*/  FMUL R14, R24.reuse, R18 ;  /* 0x00000012180e7220 */ /* 0x040fe20000400000 */
[----:B------:R-:W-:Y:S02]  /*71f0*/  HADD2.F32 R5, -RZ, R39.H1_H1 ;  /* 0x30000027ff057230 */ /* 0x000fe40000004100 */
[C---:B------:R-:W-:Y:S01]  /*7200*/  FFMA R15, R27.reuse, R0, R15 ;  /* 0x000000001b0f7223 */ /* 0x040fe2000000000f */
[----:B------:R-:W-:Y:S01]  /*7210*/  FMUL R19, R24, R19 ;  /* 0x0000001318137220 */ /* 0x000fe20000400000 */
[C---:B------:R-:W-:Y:S01]  /*7220*/  FFMA R12, R27.reuse, R2, R12 ;  /* 0x000000021b0c7223 */ /* 0x040fe2000000000c */
[C---:B------:R-:W-:Y:S01]  /*7230*/  FFMA R13, R27.reuse, R3, R13 ;  /* 0x000000031b0d7223 */ /* 0x040fe2000000000d */
[C---:B------:R-:W-:Y:S01]  /*7240*/  FFMA R14, R27.reuse, R4, R14 ;  /* 0x000000041b0e7223 */ /* 0x040fe2000000000e */
[----:B------:R-:W-:Y:S01]  /*7250*/  FFMA R19, R27, R5, R19 ;  /* 0x000000051b137223 */ /* 0x000fe20000000013 */
[----:B------:R-:W-:Y:S02]  /*7260*/  F2FP.F16.F32.PACK_AB R35, R11, R6 ;  /* 0x000000060b23723e */ /* 0x000fe400000000ff */
[----:B------:R-:W-:Y:S02]  /*7270*/  F2FP.F16.F32.PACK_AB R8, R9, R8 ;  /* 0x000000080908723e */ /* 0x000fe400000000ff */
[----:B------:R-:W-:Y:S01]  /*7280*/  F2FP.F16.F32.PACK_AB R9, R15, R10 ;  /* 0x0000000a0f09723e */ /* 0x000fe200000000ff */
[----:B------:R1:W-:Y:S01]  /*7290*/  STSM.16.M88.4 [R63+0x400], R32 ;  /* 0x000400203f007844 */ /* 0x0003e20000000200 */
[----:B------:R-:W-:Y:S02]  /*72a0*/  F2FP.F16.F32.PACK_AB R10, R13, R12 ;  /* 0x0000000c0d0a723e */ /* 0x000fe400000000ff */
[----:B------:R-:W-:Y:S05]  /*72b0*/  F2FP.F16.F32.PACK_AB R11, R19, R14 ;  /* 0x0000000e130b723e */ /* 0x000fea00000000ff */
[----:B------:R1:W-:Y:S01]  /*72c0*/  STSM.16.M88.4 [R62+0x400], R8 ;  /* 0x000400083e007844 */ /* 0x0003e20000000200 */
[----:B------:R-:W-:Y:S01]  /*72d0*/  @!PT LDS RZ, [RZ] ;  /* 0x00000000fffff984 */ /* 0x000fe20000000800 */
[----:B------:R-:W-:Y:S01]  /*72e0*/  @!PT LDS RZ, [RZ] ;  /* 0x00000000fffff984 */ /* 0x000fe20000000800 */
[----:B------:R-:W-:Y:S01]  /*72f0*/  @!PT LDS RZ, [RZ] ;  /* 0x00000000fffff984 */ /* 0x000fe20000000800 */
[----:B------:R-:W-:Y:S01]  /*7300*/  @!PT LDS RZ, [RZ] ;  /* 0x00000000fffff984 */ /* 0x000fe20000000800 */
[----:B------:R3:W-:Y:S07]  /*7310*/  MEMBAR.ALL.CTA ;  /* 0x0000000000007992 */ /* 0x0007ee0000008000 */
[----:B---3--:R-:W3:Y:S02]  /*7320*/  FENCE.VIEW.ASYNC.S ;  /* 0x00000000000073c6 */ /* 0x008ee40000000000 */
[----:B---3--:R-:W-:Y:S06]  /*7330*/  BAR.SYNC.DEFER_BLOCKING 0x1, 0x80 ;  /* 0x0042000000007b1d */ /* 0x008fec0000010000 */
[----:B------:R-:W-:Y:S05]  /*7340*/  @P0 BRA `(.L_x_120) ;  /* 0x0000000000280947 */ /* 0x000fea0003800000 */
[----:B------:R-:W-:Y:S01]  /*7350*/  UIADD3 UR4, UPT, UPT, UR44, 0x400, URZ ;  /* 0x000004002c047890 */ /* 0x000fe2000fffe0ff */
[----:B------:R-:W-:Y:S05]  /*7360*/  UMOV UR51, UR36 ;  /* 0x0000002400337c82 */ /* 0x000fea0008000000 */
[----:B------:R-:W-:Y:S01]  /*7370*/  MOV R53, UR4 ;  /* 0x0000000400357c02 */ /* 0x000fe20008000f00 */
[----:B------:R-:W-:Y:S03]  /*7380*/  UIADD3 UR4, UP0, UPT, UR62, 0x680, URZ ;  /* 0x000006803e047890 */ /* 0x000fe6000ff1e0ff */
[----:B------:R-:W-:Y:S01]  /*7390*/  R2UR UR48, R53 ;  /* 0x00000000353072ca */ /* 0x000fe200000e0000 */
[----:B------:R-:W-:Y:S11]  /*73a0*/  UIADD3.X UR5, UPT, UPT, URZ, UR63, URZ, UP0, !UPT ;  /* 0x0000003fff057290 */ /* 0x000ff600087fe4ff */
[----:B------:R-:W-:Y:S01]  /*73b0*/  @!UPT UIADD3 URZ, UPT, UPT, URZ, URZ, URZ ;  /* 0x000000fffffff290 */ /* 0x000fe2000fffe0ff */
[----:B------:R3:W-:Y:S01]  /*73c0*/  UTMASTG.3D [UR48], [UR4] ;  /* 0x00000030040073b5 */ /* 0x0007e20008010000 */
[----:B------:R0:W-:Y:S01]  /*73d0*/  UTMACMDFLUSH ;  /* 0x00000000000079b7 */ /* 0x0001e20000000000 */
[----:B---3--:R-:W-:Y:S04]  /*73e0*/  DEPBAR.LE SB0, 0x1 ;  /* 0x000080400000791a */ /* 0x008fe80000000000 */
.L_x_120:
[----:B------:R-:W-:Y:S05]  /*73f0*/  BSYNC.RECONVERGENT B0 ;  /* 0x0000000000007941 */ /* 0x000fea0003800200 */
.L_x_119:
[----:B------:R-:W-:Y:S01]  /*7400*/  BAR.SYNC.DEFER_BLOCKING 0x1, 0x80 ;  /* 0x0042000000007b1d */ /* 0x000fe20000010000 */
[----:B------:R-:W-:Y:S01]  /*7410*/  ISETP.NE.AND P1, PT, R61, RZ, PT ;  /* 0x000000ff3d00720c */ /* 0x000fe20003f25270 */
[----:B------:R-:W-:Y:S01]  /*7420*/  UISETP.NE.AND UP0, UPT, UR47, URZ, UPT ;  /* 0x000000ff2f00728c */ /* 0x000fe2000bf05270 */
[----:B------:R-:W-:Y:S11]  /*7430*/  LEA R4, R64, UR44, 0x3 ;  /* 0x0000002c40047c11 */ /* 0x000ff6000f8e18ff */
[----:B------:R-:W-:Y:S01]  /*7440*/  @P1 SHF.L.U32 R3, R58, 0x1f, RZ ;  /* 0x0000001f3a031819 */ /* 0x000fe200000006ff */
[----:B------:R-:W-:Y:S06]  /*7450*/  BRA.U !UP0, `(.L_x_121) ;  /* 0x0000000108247547 */ /* 0x000fec000b800000 */
[----:B------:R-:W3:Y:S01]  /*7460*/  S2R R0, SR_CgaCtaId ;  /* 0x0000000000007919 */ /* 0x000ee20000008800 */
[----:B------:R-:W-:Y:S01]  /*7470*/  IMAD.U32 R2, RZ, RZ, UR46 ;  /* 0x0000002eff027e24 */ /* 0x000fe2000f8e00ff */
[----:B------:R-:W-:Y:S04]  /*7480*/  UIADD3 UR4, UPT, UPT, UR46, 0x1, URZ ;  /* 0x000000012e047890 */ /* 0x000fe8000fffe0ff */
[----:B------:R-:W-:Y:S01]  /*7490*/  @P1 LEA R2, R2, UR44, 0x3 ;  /* 0x0000002c02021c11 */ /* 0x000fe2000f8e18ff */
[----:B------:R-:W-:Y:S04]  /*74a0*/  UISETP.NE.AND UP0, UPT, UR4, 0x4, UPT ;  /* 0x000000040400788c */ /* 0x000fe8000bf05270 */
[----:B------:R-:W-:Y:S01]  /*74b0*/  @P1 VIADD R2, R2, 0x130 ;  /* 0x0000013002021836 */ /* 0x000fe20000000000 */
[----:B------:R-:W-:Y:S04]  /*74c0*/  USEL UR46, UR4, URZ, UP0 ;  /* 0x000000ff042e7287 */ /* 0x000fe80008000000 */
[----:B---3--:R-:W-:Y:S04]  /*74d0*/  @P1 PRMT R0, R0, 0x654, R2 ;  /* 0x0000065400001816 */ /* 0x008fe80000000002 */
[----:B------:R3:W-:Y:S04]  /*74e0*/  @P1 SYNCS.ARRIVE.TRANS64.RED.A1T0 RZ, [R0+URZ], RZ ;  /* 0x000000ff00ff19a7 */ /* 0x0007e800081004ff */
.L_x_121:
[----:B------:R-:W4:Y:S01]  /*74f0*/  @P1 SYNCS.PHASECHK.TRANS64.TRYWAIT P0, [R4+URZ+0x110], R3 ;  /* 0x00011003040015a7 */ /* 0x000f2200080011ff */
[----:B------:R-:W-:Y:S01]  /*7500*/  BSSY B1, `(.L_x_122) ;  /* 0x0000013000017945 */ /* 0x000fe20003800000 */
[----:B----4-:R-:W-:Y:S03]  /*7510*/  @P1 SEL R66, RZ, 0x1, !P0 ;  /* 0x00000001ff421807 */ /* 0x010fe60004000000 */
[----:B------:R-:W-:Y:S05]  /*7520*/  @!P1 BRA `(.L_x_123) ;  /* 0x0000000000409947 */ /* 0x000fea0003800000 */
[----:B------:R-:W-:Y:S01]  /*7530*/  ISETP.NE.AND P1, PT, R67, RZ, PT ;  /* 0x000000ff4300720c */ /* 0x000fe20003f25270 */
[----:B------:R-:W-:Y:S01]  /*7540*/  BSSY B0, `(.L_x_124) ;  /* 0x0000009000007945 */ /* 0x000fe20003800000 */
[----:B------:R-:W-:Y:S11]  /*7550*/  ISETP.NE.AND P0, PT, R66, RZ, PT ;  /* 0x000000ff4200720c */ /* 0x000ff60003f05270 */
[----:B------:R-:W-:Y:S05]  /*7560*/  @P1 IMAD R3, R64, 0x1000, R65 ;  /* 0x0000100040031824 */ /* 0x000fea00078e0241 */
[----:B------:R-:W-:Y:S05]  /*7570*/  @P1 IADD3 R2, PT, PT, R3, UR44, RZ ;  /* 0x0000002c03021c10 */ /* 0x000fea000fffe0ff */
[----:B------:R-:W-:Y:S01]  /*7580*/  @P1 IMAD.IADD R2, R59, 0x1, R2 ;  /* 0x000000013b021824 */ /* 0x000fe200078e0202 */
[----:B------:R-:W-:Y:S06]  /*7590*/  @P0 BRA `(.L_x_125) ;  /* 0x00000000000c0947 */ /* 0x000fec0003800000 */
[----:B---3--:R-:W-:Y:S04]  /*75a0*/  SHF.L.U32 R0, R58, 0x1f, RZ ;  /* 0x0000001f3a007819 */ /* 0x008fe800000006ff */
[----:B------:R-:W3:Y:S02]  /*75b0*/  SYNCS.PHASECHK.TRANS64.TRYWAIT P0, [R4+URZ+0x110], R0 ;  /* 0x00011000040075a7 */ /* 0x000ee400080011ff */
[----:B---3--:R-:W-:Y:S05]  /*75c0*/  @!P0 BRA `(.L_x_126) ;  /* 0x0000002800d88947 */ /* 0x008fea0003800000 */
.L_x_125:
[----:B------:R-:W-:Y:S05]  /*75d0*/  BSYNC B0 ;  /* 0x0000000000007941 */ /* 0x000fea0003800000 */
.L_x_124:
[----:B------:R-:W-:Y:S02]  /*75e0*/  ISETP.NE.AND P0, PT, R67, RZ, PT ;  /* 0x000000ff4300720c */ /* 0x000fe40003f05270 */
[----:B------:R-:W-:Y:S11]  /*75f0*/  IADD3 R64, PT, PT, R64, 0x1, RZ ;  /* 0x0000000140407810 */ /* 0x000ff60007ffe0ff */
[----:B------:R-:W-:Y:S05]  /*7600*/  @P0 WARPSYNC.ALL ;  /* 0x0000000000000948 */ /* 0x000fea0003800000 */
[----:B------:R4:W1:Y:S04]  /*7610*/  @P0 LDSM.16.M88.4 R28, [R3+UR44+0x400] ;  /* 0x0004002c031c083b */ /* 0x0008680008000200 */
[----:B------:R4:W1:Y:S02]  /*7620*/  @P0 LDSM.16.M88.4 R36, [R2+0x400] ;  /* 0x000400000224083b */ /* 0x0008640000000200 */
.L_x_123:
[----:B------:R-:W-:Y:S05]  /*7630*/  BSYNC B1 ;  /* 0x0000000000017941 */ /* 0x000fea0003800000 */
.L_x_122:
[----:B---3--:R-:W-:Y:S05]  /*7640*/  VIADD R0, R25, 0x20 ;  /* 0x0000002019007836 */ /* 0x008fea0000000000 */
[----:B------:R-:W-:Y:S04]  /*7650*/  SHF.R.U32.HI R0, RZ, 0x15, R0 ;  /* 0x00000015ff007819 */ /* 0x000fe80000011600 */
[----:B------:R-:W-:Y:S11]  /*7660*/  LOP3.LUT P0, RZ, R0, 0x3, R50, 0x48, !PT ;  /* 0x0000000300ff7812 */ /* 0x000ff60007804832 */
[----:B------:R-:W-:Y:S02]  /*7670*/  @!UPT UIADD3 URZ, UPT, UPT, URZ, URZ, URZ ;  /* 0x000000fffffff290 */ /* 0x000fe4000fffe0ff */
[----:B------:R-:W-:Y:S05]  /*7680*/  @!P0 BRA `(.L_x_127) ;  /* 0x0000000000408947 */ /* 0x000fea0003800000 */
[----:B------:R-:W3:Y:S01]  /*7690*/  LDCU.64 UR8, c[0x4][0x70] ;  /* 0x01000e00ff0877ac */ /* 0x000ee20008000a00 */
[----:B----4-:R-:W-:Y:S01]  /*76a0*/  MOV R3, 0x0 ;  /* 0x0000000000037802 */ /* 0x010fe20000000f00 */
[----:B------:R-:W-:Y:S02]  /*76b0*/  HFMA2 R12, -RZ, RZ, 0, 5.9604644775390625e-08 ;  /* 0x00000001ff0c7431 */ /* 0x000fe400000001ff */
[----:B-1----:R-:W-:Y:S02]  /*76c0*/  IMAD.MOV.U32 R8, RZ, RZ, 0x192 ;  /* 0x00000192ff087424 */ /* 0x002fe400078e00ff */
[----:B------:R-:W-:Y:S01]  /*76d0*/  IMAD.MOV.U32 R13, RZ, RZ, RZ ;  /* 0x000000ffff0d7224 */ /* 0x000fe200078e00ff */
[----:B------:R-:W1:Y:S01]  /*76e0*/  LDCU.64 UR6, c[0x4][0x78] ;  /* 0x01000f00ff0677ac */ /* 0x000e620008000a00 */
[----:B------:R-:W4:Y:S01]  /*76f0*/  LDC.64 R2, c[0x4][R3] ;  /* 0x0100000003027b82 */ /* 0x000f220000000a00 */
[----:B------:R-:W5:Y:S01]  /*7700*/  LDCU.64 UR4, c[0x4][0x10] ;  /* 0x01000200ff0477ac */ /* 0x000f620008000a00 */
[----:B---3--:R-:W-:Y:S01]  /*7710*/  MOV R5, UR9 ;  /* 0x0000000900057c02 */ /* 0x008fe20008000f00 */
[----:B------:R-:W-:Y:S01]  /*7720*/  IMAD.U32 R4, RZ, RZ, UR8 ;  /* 0x00000008ff047e24 */ /* 0x000fe2000f8e00ff */
[----:B-1----:R-:W-:Y:S01]  /*7730*/  MOV R7, UR7 ;  /* 0x0000000700077c02 */ /* 0x002fe20008000f00 */
[----:B------:R-:W-:Y:S01]  /*7740*/  IMAD.U32 R6, RZ, RZ, UR6 ;  /* 0x00000006ff067e24 */ /* 0x000fe2000f8e00ff */
[----:B-----5:R-:W-:Y:S01]  /*7750*/  MOV R11, UR5 ;  /* 0x00000005000b7c02 */ /* 0x020fe20008000f00 */
[----:B------:R-:W-:Y:S02]  /*7760*/  IMAD.U32 R10, RZ, RZ, UR4 ;  /* 0x00000004ff0a7e24 */ /* 0x000fe4000f8e00ff */
[----:B------:R-:W-:Y:S07]  /*7770*/  LEPC R20, `(.L_x_127) ;  /* 0x000000001014794e */ /* 0x000fee0000000000 */
[----:B--2-4-:R-:W-:Y:S05]  /*7780*/  CALL.ABS.NOINC R2 ;  /* 0x0000000002007343 */ /* 0x014fea0003c00000 */
.L_x_127:
[----:B------:R-:W-:Y:S01]  /*7790*/  ISETP.NE.AND P6, PT, R61, RZ, PT ;  /* 0x000000ff3d00720c */ /* 0x000fe20003fc5270 */
[----:B------:R-:W-:Y:S05]  /*77a0*/  WARPSYNC.ALL ;  /* 0x0000000000007948 */ /* 0x000fea0003800000 */
[----:B------:R-:W-:Y:S01]  /*77b0*/  R2UR UR4, R25 ;  /* 0x00000000190472ca */ /* 0x000fe200000e0000 */
[--C-:B-1--4-:R-:W-:Y:S01]  /*77c0*/  HADD2.F32 R3, -RZ, R28.reuse.H0_H0 ;  /* 0x2000001cff037230 */ /* 0x112fe20000004100 */
[----:B------:R-:W1:Y:S01]  /*77d0*/  S2R R68, SR_CgaCtaId ;  /* 0x0000000000447919 */ /* 0x000e620000008800 */
[--C-:B------:R-:W-:Y:S01]  /*77e0*/  HADD2.F32 R20, -RZ, R29.reuse.H0_H0 ;  /* 0x2000001dff147230 */ /* 0x100fe20000004100 */
[----:B------:R-:W-:Y:S01]  /*77f0*/  ISETP.NE.AND P0, PT, R60, RZ, PT ;  /* 0x000000ff3c00720c */ /* 0x000fe20003f05270 */
[----:B------:R-:W-:Y:S01]  /*7800*/  HADD2.F32 R21, -RZ, R29.H1_H1 ;  /* 0x3000001dff157230 */ /* 0x000fe20000004100 */
[----:B------:R-:W-:Y:S07]  /*7810*/  BSSY.RECONVERGENT B0, `(.L_x_128) ;  /* 0x0000050000007945 */ /* 0x000fee0003800200 */
[----:B------:R-:W3:Y:S02]  /*7820*/  LDTM.16dp256bit.x4 R4, tmem[UR4+0x20] ;  /* 0x00002004000479ee */ /* 0x000ee40008120000 */
[C---:B---3--:R-:W-:Y:S01]  /*7830*/  FMUL R0, R24.reuse, R4 ;  /* 0x0000000418007220 */ /* 0x048fe20000400000 */
[----:B------:R-:W-:Y:S02]  /*7840*/  HADD2.F32 R4, -RZ, R28.H1_H1 ;  /* 0x3000001cff047230 */ /* 0x000fe40000004100 */
[C---:B------:R-:W-:Y:S01]  /*7850*/  FMUL R2, R24.reuse, R5 ;  /* 0x0000000518027220 */ /* 0x040fe20000400000 */
[C---:B------:R-:W-:Y:S01]  /*7860*/  FMUL R7, R24.reuse, R7 ;  /* 0x0000000718077220 */ /* 0x040fe20000400000 */
[C---:B------:R-:W-:Y:S01]  /*7870*/  FFMA R0, R27.reuse, R3, R0 ;  /* 0x000000031b007223 */ /* 0x040fe20000000000 */
[C---:B------:R-:W-:Y:S01]  /*7880*/  FMUL R3, R24.reuse, R6 ;  /* 0x0000000618037220 */ /* 0x040fe20000400000 */
[C---:B------:R-:W-:Y:S01]  /*7890*/  FFMA R2, R27.reuse, R4, R2 ;  /* 0x000000041b027223 */ /* 0x040fe20000000002 */
[C---:B------:R-:W-:Y:S01]  /*78a0*/  FMUL R4, R24.reuse, R8 ;  /* 0x0000000818047220 */ /* 0x040fe20000400000 */
[----:B------:R-:W-:Y:S01]  /*78b0*/  FMUL R8, R24, R12 ;  /* 0x0000000c18087220 */ /* 0x000fe20000400000 */
[C---:B------:R-:W-:Y:S01]  /*78c0*/  FFMA R3, R27.reuse, R20, R3 ;  /* 0x000000141b037223 */ /* 0x040fe20000000003 */
[----:B------:R-:W-:Y:S01]  /*78d0*/  FFMA R7, R27, R21, R7 ;  /* 0x000000151b077223 */ /* 0x000fe20000000007 */
[----:B------:R-:W-:Y:S01]  /*78e0*/  F2FP.F16.F32.PACK_AB R32, R2, R0 ;  /* 0x000000000220723e */ /* 0x000fe200000000ff */
[C---:B------:R-:W-:Y:S01]  /*78f0*/  FMUL R12, R24.reuse, R16 ;  /* 0x00000010180c7220 */ /* 0x040fe20000400000 */
[--C-:B------:R-:W-:Y:S02]  /*7900*/  HADD2.F32 R16, -RZ, R30.reuse.H0_H0 ;  /* 0x2000001eff107230 */ /* 0x100fe40000004100 */
[C---:B------:R-:W-:Y:S01]  /*7910*/  FMUL R5, R24.reuse, R9 ;  /* 0x0000000918057220 */ /* 0x040fe20000400000 */
[----:B------:R-:W-:Y:S01]  /*7920*/  F2FP.F16.F32.PACK_AB R33, R7, R3 ;  /* 0x000000030721723e */ /* 0x000fe200000000ff */
[----:B------:R-:W-:Y:S02]  /*7930*/  HADD2.F32 R0, -RZ, R30.H1_H1 ;  /* 0x3000001eff007230 */ /* 0x000fe40000004100 */
[C---:B------:R-:W-:Y:S01]  /*7940*/  FMUL R6, R24.reuse, R10 ;  /* 0x0000000a18067220 */ /* 0x040fe20000400000 */
[--C-:B------:R-:W-:Y:S02]  /*7950*/  HADD2.F32 R2, -RZ, R31.reuse.H0_H0 ;  /* 0x2000001fff027230 */ /* 0x100fe40000004100 */
[C---:B------:R-:W-:Y:S01]  /*7960*/  FMUL R11, R24.reuse, R11 ;  /* 0x0000000b180b7220 */ /* 0x040fe20000400000 */
[----:B------:R-:W-:Y:S02]  /*7970*/  HADD2.F32 R3, -RZ, R31.H1_H1 ;  /* 0x3000001fff037230 */ /* 0x000fe40000004100 */
[C---:B------:R-:W-:Y:S01]  /*7980*/  FFMA R4, R27.reuse, R16, R4 ;  /* 0x000000101b047223 */ /* 0x040fe20000000004 */
[C---:B------:R-:W-:Y:S01]  /*7990*/  FFMA R5, R27.reuse, R0, R5 ;  /* 0x000000001b057223 */ /* 0x040fe20000000005 */
[C---:B------:R-:W-:Y:S01]  /*79a0*/  FFMA R6, R27.reuse, R2, R6 ;  /* 0x000000021b067223 */ /* 0x040fe20000000006 */
[--C-:B------:R-:W-:Y:S02]  /*79b0*/  HADD2.F32 R0, -RZ, R36.reuse.H0_H0 ;  /* 0x20000024ff007230 */ /* 0x100fe40000004100 */
[----:B------:R-:W-:Y:S01]  /*79c0*/  FFMA R11, R27, R3, R11 ;  /* 0x000000031b0b7223 */ /* 0x000fe2000000000b */
[----:B------:R-:W-:Y:S01]  /*79d0*/  HADD2.F32 R2, -RZ, R36.H1_H1 ;  /* 0x30000024ff027230 */ /* 0x000fe20000004100 */
[----:B------:R-:W-:Y:S01]  /*79e0*/  F2FP.F16.F32.PACK_AB R34, R5, R4 ;  /* 0x000000040522723e */ /* 0x000fe200000000ff */
[C---:B------:R-:W-:Y:S01]  /*79f0*/  FMUL R9, R24.reuse, R13 ;  /* 0x0000000d18097220 */ /* 0x040fe20000400000 */
[--C-:B------:R-:W-:Y:S01]  /*7a00*/  HADD2.F32 R3, -RZ, R37.reuse.H0_H0 ;  /* 0x20000025ff037230 */ /* 0x100fe20000004100 */
[----:B------:R-:W-:Y:S01]  /*7a10*/  F2FP.F16.F32.PACK_AB R35, R11, R6 ;  /* 0x000000060b23723e */ /* 0x000fe200000000ff */
[C---:B------:R-:W-:Y:S01]  /*7a20*/  FMUL R10, R24.reuse, R14 ;  /* 0x0000000e180a7220 */ /* 0x040fe20000400000 */
[C---:B------:R-:W-:Y:S01]  /*7a30*/  FFMA R8, R27.reuse, R0, R8 ;  /* 0x000000001b087223 */ /* 0x040fe20000000008 */
[C---:B------:R-:W-:Y:S01]  /*7a40*/  FFMA R9, R27.reuse, R2, R9 ;  /* 0x000000021b097223 */ /* 0x040fe20000000009 */
[----:B------:R-:W-:Y:S01]  /*7a50*/  HADD2.F32 R0, -RZ, R37.H1_H1 ;  /* 0x30000025ff007230 */ /* 0x000fe20000004100 */
[----:B------:R3:W-:Y:S01]  /*7a60*/  STSM.16.M88.4 [R63+0x1400], R32 ;  /* 0x001400203f007844 */ /* 0x0007e20000000200 */
[----:B------:R-:W-:Y:S01]  /*7a70*/  FFMA R10, R27, R3, R10 ;  /* 0x000000031b0a7223 */ /* 0x000fe2000000000a */
[C---:B------:R-:W-:Y:S01]  /*7a80*/  FMUL R15, R24.reuse, R15 ;  /* 0x0000000f180f7220 */ /* 0x040fe20000400000 */
[----:B------:R-:W-:Y:S01]  /*7a90*/  F2FP.F16.F32.PACK_AB R8, R9, R8 ;  /* 0x000000080908723e */ /* 0x000fe200000000ff */
[--C-:B------:R-:W-:Y:S02]  /*7aa0*/  HADD2.F32 R2, -RZ, R38.reuse.H0_H0 ;  /* 0x20000026ff027230 */ /* 0x100fe40000004100 */
[C---:B------:R-:W-:Y:S01]  /*7ab0*/  FMUL R13, R24.reuse, R17 ;  /* 0x00000011180d7220 */ /* 0x040fe20000400000 */
[----:B------:R-:W-:Y:S02]  /*7ac0*/  HADD2.F32 R3, -RZ, R38.H1_H1 ;  /* 0x30000026ff037230 */ /* 0x000fe40000004100 */
[C---:B------:R-:W-:Y:S01]  /*7ad0*/  FMUL R14, R24.reuse, R18 ;  /* 0x00000012180e7220 */ /* 0x040fe20000400000 */
[--C-:B------:R-:W-:Y:S02]  /*7ae0*/  HADD2.F32 R4, -RZ, R39.reuse.H0_H0 ;  /* 0x20000027ff047230 */ /* 0x100fe40000004100 */
[C---:B------:R-:W-:Y:S01]  /*7af0*/  FFMA R15, R27.reuse, R0, R15 ;  /* 0x000000001b0f7223 */ /* 0x040fe2000000000f */
[----:B------:R-:W-:Y:S01]  /*7b00*/  MOV R0, UR46 ;  /* 0x0000002e00007c02 */ /* 0x000fe20008000f00 */
[----:B------:R-:W-:Y:S02]  /*7b10*/  HADD2.F32 R5, -RZ, R39.H1_H1 ;  /* 0x30000027ff057230 */ /* 0x000fe40000004100 */
[----:B------:R-:W-:Y:S01]  /*7b20*/  FMUL R19, R24, R19 ;  /* 0x0000001318137220 */ /* 0x000fe20000400000 */
[C---:B------:R-:W-:Y:S01]  /*7b30*/  FFMA R12, R27.reuse, R2, R12 ;  /* 0x000000021b0c7223 */ /* 0x040fe2000000000c */
[C---:B------:R-:W-:Y:S01]  /*7b40*/  FFMA R13, R27.reuse, R3, R13 ;  /* 0x000000031b0d7223 */ /* 0x040fe2000000000d */
[C---:B------:R-:W-:Y:S01]  /*7b50*/  FFMA R14, R27.reuse, R4, R14 ;  /* 0x000000041b0e7223 */ /* 0x040fe2000000000e */
[----:B------:R-:W-:Y:S01]  /*7b60*/  FFMA R19, R27, R5, R19 ;  /* 0x000000051b137223 */ /* 0x000fe20000000013 */
[----:B------:R-:W-:Y:S02]  /*7b70*/  F2FP.F16.F32.PACK_AB R9, R15, R10 ;  /* 0x0000000a0f09723e */ /* 0x000fe400000000ff */
[----:B------:R-:W-:Y:S02]  /*7b80*/  F2FP.F16.F32.PACK_AB R10, R13, R12 ;  /* 0x0000000c0d0a723e */ /* 0x000fe400000000ff */
[----:B------:R-:W-:Y:S02]  /*7b90*/  F2FP.F16.F32.PACK_AB R11, R19, R14 ;  /* 0x0000000e130b723e */ /* 0x000fe400000000ff */
[----:B------:R-:W-:Y:S02]  /*7ba0*/  @P6 LEA R0, R0, UR44, 0x3 ;  /* 0x0000002c00006c11 */ /* 0x000fe4000f8e18ff */
[----:B------:R-:W-:Y:S01]  /*7bb0*/  LEA R2, R64, UR44, 0x3 ;  /* 0x0000002c40027c11 */ /* 0x000fe2000f8e18ff */
[----:B------:R3:W-:Y:S01]  /*7bc0*/  STSM.16.M88.4 [R62+0x1400], R8 ;  /* 0x001400083e007844 */ /* 0x0007e20000000200 */
[----:B------:R-:W-:Y:S02]  /*7bd0*/  @P6 IADD3 R0, PT, PT, R0, 0x130, RZ ;  /* 0x0000013000006810 */ /* 0x000fe40007ffe0ff */
[----:B------:R-:W-:Y:S01]  /*7be0*/  @P6 SHF.L.U32 R3, R58, 0x1f, RZ ;  /* 0x0000001f3a036819 */ /* 0x000fe200000006ff */
[----:B------:R-:W-:Y:S01]  /*7bf0*/  @!PT LDS RZ, [RZ] ;  /* 0x00000000fffff984 */ /* 0x000fe20000000800 */
[----:B------:R-:W-:Y:S01]  /*7c00*/  @!PT LDS RZ, [RZ] ;  /* 0x00000000fffff984 */ /* 0x000fe20000000800 */
[----:B------:R-:W-:Y:S01]  /*7c10*/  @!PT LDS RZ, [RZ] ;  /* 0x00000000fffff984 */ /* 0x000fe20000000800 */
[----:B------:R-:W-:Y:S01]  /*7c20*/  @!PT LDS RZ, [RZ] ;  /* 0x00000000fffff984 */ /* 0x000fe20000000800 */
[----:B------:R4:W-:Y:S06]  /*7c30*/  MEMBAR.ALL.CTA ;  /* 0x0000000000007992 */ /* 0x0009ec0000008000 */
[----:B----4-:R-:W4:Y:S01]  /*7c40*/  FENCE.VIEW.ASYNC.S ;  /* 0x00000000000073c6 */ /* 0x010f220000000000 */
[----:B-1----:R-:W-:Y:S01]  /*7c50*/  @P6 PRMT R0, R68, 0x654, R0 ;  /* 0x0000065444006816 */ /* 0x002fe20000000000 */
[----:B----4-:R-:W-:Y:S06]  /*7c60*/  BAR.SYNC.DEFER_BLOCKING 0x1, 0x80 ;  /* 0x0042000000007b1d */ /* 0x010fec0000010000 */
[----:B------:R-:W-:Y:S05]  /*7c70*/  @P0 BRA `(.L_x_129) ;  /* 0x0000000000240947 */ /* 0x000fea0003800000 */
[----:B------:R-:W-:Y:S02]  /*7c80*/  UIADD3 UR4, UP0, UPT, UR62, 0x680, URZ ;  /* 0x000006803e047890 */ /* 0x000fe4000ff1e0ff */
[----:B------:R-:W-:Y:S02]  /*7c90*/  UIADD3 UR9, UPT, UPT, UR49, 0x20, URZ ;  /* 0x0000002031097890 */ /* 0x000fe4000fffe0ff */
[----:B------:R-:W-:Y:S02]  /*7ca0*/  UIADD3 UR8, UPT, UPT, UR44, 0x1400, URZ ;  /* 0x000014002c087890 */ /* 0x000fe4000fffe0ff */
[----:B------:R-:W-:Y:S01]  /*7cb0*/  UIADD3.X UR5, UPT, UPT, URZ, UR63, URZ, UP0, !UPT ;  /* 0x0000003fff057290 */ /* 0x000fe200087fe4ff */
[----:B------:R-:W-:Y:S01]  /*7cc0*/  UMOV UR10, UR50 ;  /* 0x00000032000a7c82 */ /* 0x000fe20008000000 */
[----:B------:R-:W-:Y:S07]  /*7cd0*/  UMOV UR11, UR36 ;  /* 0x00000024000b7c82 */ /* 0x000fee0008000000 */
[----:B------:R1:W-:Y:S01]  /*7ce0*/  UTMASTG.3D [UR8], [UR4] ;  /* 0x00000008040073b5 */ /* 0x0003e20008010000 */
[----:B------:R0:W-:Y:S01]  /*7cf0*/  UTMACMDFLUSH ;  /* 0x00000000000079b7 */ /* 0x0001e20000000000 */
[----:B-1----:R-:W-:Y:S04]  /*7d00*/  DEPBAR.LE SB0, 0x1 ;  /* 0x000080400000791a */ /* 0x002fe80000000000 */
.L_x_129:
[----:B------:R-:W-:Y:S05]  /*7d10*/  BSYNC.RECONVERGENT B0 ;  /* 0x0000000000007941 */ /* 0x000fea0003800200 */
.L_x_128:
[----:B------:R-:W-:Y:S01]  /*7d20*/  BAR.SYNC.DEFER_BLOCKING 0x1, 0x80 ;  /* 0x0042000000007b1d */ /* 0x000fe20000010000 */
[----:B------:R-:W-:Y:S04]  /*7d30*/  UIADD3 UR4, UPT, UPT, UR46, 0x1, URZ ;  /* 0x000000012e047890 */ /* 0x000fe8000fffe0ff */
[----:B------:R-:W-:Y:S04]  /*7d40*/  UISETP.NE.AND UP0, UPT, UR4, 0x4, UPT ;  /* 0x000000040400788c */ /* 0x000fe8000bf05270 */
[----:B------:R-:W-:Y:S01]  /*7d50*/  USEL UR45, UR4, URZ, UP0 ;  /* 0x000000ff042d7287 */ /* 0x000fe20008000000 */
[----:B------:R1:W-:Y:S01]  /*7d60*/  @P6 SYNCS.ARRIVE.TRANS64.RED.A1T0 RZ, [R0+URZ], RZ ;  /* 0x000000ff00ff69a7 */ /* 0x0003e200081004ff */
[----:B------:R-:W-:Y:S01]  /*7d70*/  BSSY B1, `(.L_x_130) ;  /* 0x0000014000017945 */ /* 0x000fe20003800000 */
[----:B------:R-:W4:Y:S02]  /*7d80*/  @P6 SYNCS.PHASECHK.TRANS64.TRYWAIT P0, [R2+URZ+0x110], R3 ;  /* 0x00011003020065a7 */ /* 0x000f2400080011ff */
[----:B----4-:R-:W-:Y:S01]  /*7d90*/  @P6 SEL R66, RZ, 0x1, !P0 ;  /* 0x00000001ff426807 */ /* 0x010fe20004000000 */
[----:B-1----:R-:W-:Y:S06]  /*7da0*/  @!P6 BRA `(.L_x_131) ;  /* 0x000000000040e947 */ /* 0x002fec0003800000 */
[----:B------:R-:W-:Y:S01]  /*7db0*/  ISETP.NE.AND P1, PT, R67, RZ, PT ;  /* 0x000000ff4300720c */ /* 0x000fe20003f25270 */
[----:B------:R-:W-:Y:S01]  /*7dc0*/  BSSY B0, `(.L_x_132) ;  /* 0x0000009000007945 */ /* 0x000fe20003800000 */
[----:B------:R-:W-:Y:S11]  /*7dd0*/  ISETP.NE.AND P0, PT, R66, RZ, PT ;  /* 0x000000ff4200720c */ /* 0x000ff60003f05270 */
[----:B------:R-:W-:Y:S05]  /*7de0*/  @P1 IMAD R3, R64, 0x1000, R65 ;  /* 0x0000100040031824 */ /* 0x000fea00078e0241 */
[----:B------:R-:W-:Y:S05]  /*7df0*/  @P1 IADD3 R0, PT, PT, R3, UR44, RZ ;  /* 0x0000002c03001c10 */ /* 0x000fea000fffe0ff */
[----:B------:R-:W-:Y:S01]  /*7e00*/  @P1 IMAD.IADD R0, R59, 0x1, R0 ;  /* 0x000000013b001824 */ /* 0x000fe200078e0200 */
[----:B------:R-:W-:Y:S06]  /*7e10*/  @P0 BRA `(.L_x_133) ;  /* 0x00000000000c0947 */ /* 0x000fec0003800000 */
[----:B------:R-:W-:Y:S04]  /*7e20*/  SHF.L.U32 R4, R58, 0x1f, RZ ;  /* 0x0000001f3a047819 */ /* 0x000fe800000006ff */
[----:B------:R-:W1:Y:S02]  /*7e30*/  SYNCS.PHASECHK.TRANS64.TRYWAIT P0, [R2+URZ+0x110], R4 ;  /* 0x00011004020075a7 */ /* 0x000e6400080011ff */
[----:B-1----:R-:W-:Y:S05]  /*7e40*/  @!P0 BRA `(.L_x_134) ;  /* 0x0000002000cc8947 */ /* 0x002fea0003800000 */
.L_x_133:
[----:B------:R-:W-:Y:S05]  /*7e50*/  BSYNC B0 ;  /* 0x0000000000007941 */ /* 0x000fea0003800000 */
.L_x_132:
[----:B------:R-:W-:Y:S02]  /*7e60*/  ISETP.NE.AND P0, PT, R67, RZ, PT ;  /* 0x000000ff4300720c */ /* 0x000fe40003f05270 */
[----:B------:R-:W-:Y:S11]  /*7e70*/  IADD3 R64, PT, PT, R64, 0x1, RZ ;  /* 0x0000000140407810 */ /* 0x000ff60007ffe0ff */
[----:B------:R-:W-:Y:S05]  /*7e80*/  @P0 WARPSYNC.ALL ;  /* 0x0000000000000948 */ /* 0x000fea0003800000 */
[----:B------:R4:W1:Y:S04]  /*7e90*/  @P0 LDSM.16.M88.4 R28, [R3+UR44+0x400] ;  /* 0x0004002c031c083b */ /* 0x0008680008000200 */
[----:B------:R4:W1:Y:S02]  /*7ea0*/  @P0 LDSM.16.M88.4 R36, [R0+0x400] ;  /* 0x000400000024083b */ /* 0x0008640000000200 */
.L_x_131:
[----:B------:R-:W-:Y:S05]  /*7eb0*/  BSYNC B1 ;  /* 0x0000000000017941 */ /* 0x000fea0003800000 */
.L_x_130:
[----:B----4-:R-:W-:Y:S05]  /*7ec0*/  VIADD R0, R25, 0x40 ;  /* 0x0000004019007836 */ /* 0x010fea0000000000 */
[----:B------:R-:W-:Y:S04]  /*7ed0*/  SHF.R.U32.HI R0, RZ, 0x15, R0 ;  /* 0x00000015ff007819 */ /* 0x000fe80000011600 */
[----:B------:R-:W-:Y:S11]  /*7ee0*/  LOP3.LUT P0, RZ, R0, 0x3, R50, 0x48, !PT ;  /* 0x0000000300ff7812 */ /* 0x000ff60007804832 */
[----:B------:R-:W-:Y:S02]  /*7ef0*/  @!UPT UIADD3 URZ, UPT, UPT, URZ, URZ, URZ ;  /* 0x000000fffffff290 */ /* 0x000fe4000fffe0ff */
[----:B------:R-:W-:Y:S05]  /*7f00*/  @!P0 BRA `(.L_x_135) ;  /* 0x0000000000408947 */ /* 0x000fea0003800000 */
[----:B------:R-:W4:Y:S01]  /*7f10*/  LDCU.64 UR8, c[0x4][0x70] ;  /* 0x01000e00ff0877ac */ /* 0x000f220008000a00 */
[----:B------:R-:W-:Y:S01]  /*7f20*/  MOV R3, 0x0 ;  /* 0x0000000000037802 */ /* 0x000fe20000000f00 */
[----:B------:R-:W-:Y:S02]  /*7f30*/  HFMA2 R12, -RZ, RZ, 0, 5.9604644775390625e-08 ;  /* 0x00000001ff0c7431 */ /* 0x000fe400000001ff */
[----:B---3--:R-:W-:Y:S02]  /*7f40*/  IMAD.MOV.U32 R8, RZ, RZ, 0x192 ;  /* 0x00000192ff087424 */ /* 0x008fe400078e00ff */
[----:B------:R-:W-:Y:S01]  /*7f50*/  IMAD.MOV.U32 R13, RZ, RZ, RZ ;  /* 0x000000ffff0d7224 */ /* 0x000fe200078e00ff */
[----:B------:R-:W3:Y:S01]  /*7f60*/  LDCU.64 UR6, c[0x4][0x78] ;  /* 0x01000f00ff0677ac */ /* 0x000ee20008000a00 */
[----:B-1----:R-:W1:Y:S01]  /*7f70*/  LDC.64 R2, c[0x4][R3] ;  /* 0x0100000003027b82 */ /* 0x002e620000000a00 */
[----:B------:R-:W5:Y:S01]  /*7f80*/  LDCU.64 UR4, c[0x4][0x10] ;  /* 0x01000200ff0477ac */ /* 0x000f620008000a00 */
[----:B----4-:R-:W-:Y:S01]  /*7f90*/  MOV R5, UR9 ;  /* 0x0000000900057c02 */ /* 0x010fe20008000f00 */
[----:B------:R-:W-:Y:S01]  /*7fa0*/  IMAD.U32 R4, RZ, RZ, UR8 ;  /* 0x00000008ff047e24 */ /* 0x000fe2000f8e00ff */
[----:B---3--:R-:W-:Y:S01]  /*7fb0*/  MOV R7, UR7 ;  /* 0x0000000700077c02 */ /* 0x008fe20008000f00 */
[----:B------:R-:W-:Y:S01]  /*7fc0*/  IMAD.U32 R6, RZ, RZ, UR6 ;  /* 0x00000006ff067e24 */ /* 0x000fe2000f8e00ff */
[----:B-----5:R-:W-:Y:S01]  /*7fd0*/  MOV R11, UR5 ;  /* 0x00000005000b7c02 */ /* 0x020fe20008000f00 */
[----:B------:R-:W-:Y:S02]  /*7fe0*/  IMAD.U32 R10, RZ, RZ, UR4 ;  /* 0x00000004ff0a7e24 */ /* 0x000fe4000f8e00ff */
[----:B------:R-:W-:Y:S07]  /*7ff0*/  LEPC R20, `(.L_x_135) ;  /* 0x000000001014794e */ /* 0x000fee0000000000 */
[----:B-12---:R-:W-:Y:S05]  /*8000*/  CALL.ABS.NOINC R2 ;  /* 0x0000000002007343 */ /* 0x006fea0003c00000 */
.L_x_135:
[----:B------:R-:W-:Y:S01]  /*8010*/  ISETP.NE.AND P6, PT, R61, RZ, PT ;  /* 0x000000ff3d00720c */ /* 0x000fe20003fc5270 */
[----:B------:R-:W-:Y:S05]  /*8020*/  WARPSYNC.ALL ;  /* 0x0000000000007948 */ /* 0x000fea0003800000 */
[----:B------:R-:W-:Y:S01]  /*8030*/  R2UR UR4, R25 ;  /* 0x00000000190472ca */ /* 0x000fe200000e0000 */
[--C-:B-1----:R-:W-:Y:S01]  /*8040*/  HADD2.F32 R3, -RZ, R28.reuse.H0_H0 ;  /* 0x2000001cff037230 */ /* 0x102fe20000004100 */
[----:B------:R-:W-:Y:S01]  /*8050*/  ISETP.NE.AND P0, PT, R60, RZ, PT ;  /* 0x000000ff3c00720c */ /* 0x000fe20003f05270 */
[--C-:B------:R-:W-:Y:S01]  /*8060*/  HADD2.F32 R20, -RZ, R29.reuse.H0_H0 ;  /* 0x2000001dff147230 */ /* 0x100fe20000004100 */
[----:B------:R-:W-:Y:S01]  /*8070*/  BSSY.RECONVERGENT B0, `(.L_x_136) ;  /* 0x0000051000007945 */ /* 0x000fe20003800200 */
[----:B------:R-:W-:Y:S08]  /*8080*/  HADD2.F32 R21, -RZ, R29.H1_H1 ;  /* 0x3000001dff157230 */ /* 0x000ff00000004100 */
[----:B---3--:R-:W1:Y:S02]  /*8090*/  LDTM.16dp256bit.x4 R4, tmem[UR4+0x40] ;  /* 0x00004004000479ee */ /* 0x008e640008120000 */
[C---:B-1----:R-:W-:Y:S01]  /*80a0*/  FMUL R0, R24.reuse, R4 ;  /* 0x0000000418007220 */ /* 0x042fe20000400000 */
[----:B------:R-:W-:Y:S02]  /*80b0*/  HADD2.F32 R4, -RZ, R28.H1_H1 ;  /* 0x3000001cff047230 */ /* 0x000fe40000004100 */
[C---:B------:R-:W-:Y:S01]  /*80c0*/  FMUL R2, R24.reuse, R5 ;  /* 0x0000000518027220 */ /* 0x040fe20000400000 */
[C---:B------:R-:W-:Y:S01]  /*80d0*/  FMUL R7, R24.reuse, R7 ;  /* 0x0000000718077220 */ /* 0x040fe20000400000 */
[C---:B------:R-:W-:Y:S01]  /*80e0*/  FFMA R0, R27.reuse, R3, R0 ;  /* 0x000000031b007223 */ /* 0x040fe20000000000 */
[C---:B------:R-:W-:Y:S01]  /*80f0*/  FMUL R3, R24.reuse, R6 ;  /* 0x0000000618037220 */ /* 0x040fe20000400000 */
[C---:B------:R-:W-:Y:S01]  /*8100*/  FFMA R2, R27.reuse, R4, R2 ;  /* 0x000000041b027223 */ /* 0x040fe20000000002 */
[C---:B------:R-:W-:Y:S01]  /*8110*/  FMUL R4, R24.reuse, R8 ;  /* 0x0000000818047220 */ /* 0x040fe20000400000 */
[C---:B------:R-:W-:Y:S01]  /*8120*/  FMUL R8, R24.reuse, R12 ;  /* 0x0000000c18087220 */ /* 0x040fe20000400000 */
[----:B------:R-:W-:Y:S01]  /*8130*/  FMUL R12, R24, R16 ;  /* 0x00000010180c7220 */ /* 0x000fe20000400000 */
[C---:B------:R-:W-:Y:S01]  /*8140*/  FFMA R3, R27.reuse, R20, R3 ;  /* 0x000000141b037223 */ /* 0x040fe20000000003 */
[----:B------:R-:W-:Y:S01]  /*8150*/  F2FP.F16.F32.PACK_AB R32, R2, R0 ;  /* 0x000000000220723e */ /* 0x000fe200000000ff */
[--C-:B------:R-:W-:Y:S02]  /*8160*/  HADD2.F32 R16, -RZ, R30.reuse.H0_H0 ;  /* 0x2000001eff107230 */ /* 0x100fe40000004100 */
[C---:B------:R-:W-:Y:S01]  /*8170*/  FMUL R5, R24.reuse, R9 ;  /* 0x0000000918057220 */ /* 0x040fe20000400000 */
[----:B------:R-:W-:Y:S02]  /*8180*/  HADD2.F32 R0, -RZ, R30.H1_H1 ;  /* 0x3000001eff007230 */ /* 0x000fe40000004100 */
[C---:B------:R-:W-:Y:S01]  /*8190*/  FFMA R7, R27.reuse, R21, R7 ;  /* 0x000000151b077223 */ /* 0x040fe20000000007 */
[--C-:B------:R-:W-:Y:S02]  /*81a0*/  HADD2.F32 R2, -RZ, R31.reuse.H0_H0 ;  /* 0x2000001fff027230 */ /* 0x100fe40000004100 */
[C---:B------:R-:W-:Y:S01]  /*81b0*/  FMUL R6, R24.reuse, R10 ;  /* 0x0000000a18067220 */ /* 0x040fe20000400000 */
[C---:B------:R-:W-:Y:S01]  /*81c0*/  FFMA R4, R27.reuse, R16, R4 ;  /* 0x000000101b047223 */ /* 0x040fe20000000004 */
[----:B------:R-:W-:Y:S01]  /*81d0*/  FFMA R5, R27, R0, R5 ;  /* 0x000000001b057223 */ /* 0x000fe20000000005 */
[----:B------:R-:W-:Y:S01]  /*81e0*/  F2FP.F16.F32.PACK_AB R33, R7, R3 ;  /* 0x000000030721723e */ /* 0x000fe200000000ff */
[----:B------:R-:W-:Y:S02]  /*81f0*/  HADD2.F32 R16, -RZ, R31.H1_H1 ;  /* 0x3000001fff107230 */ /* 0x000fe40000004100 */
        /* <DEDUP_REMOVED lines=9> */
[C---:B------:R-:W-:Y:S01]  /*8290*/  FFMA R8, R27.reuse, R0, R8 ;  /* 0x000000001b087223 */ /* 0x040fe20000000008 */
[C---:B------:R-:W-:Y:S01]  /*82a0*/  FFMA R9, R27.reuse, R2, R9 ;  /* 0x000000021b097223 */ /* 0x040fe20000000009 */
[----:B------:R-:W-:Y:S02]  /*82b0*/  HADD2.F32 R0, -RZ, R37.H1_H1 ;  /* 0x30000025ff007230 */ /* 0x000fe40000004100 */
[----:B------:R-:W-:Y:S01]  /*82c0*/  FFMA R10, R27, R3, R10 ;  /* 0x000000031b0a7223 */ /* 0x000fe2000000000a */
[----:B------:R-:W-:Y:S01]  /*82d0*/  F2FP.F16.F32.PACK_AB R35, R11, R6 ;  /* 0x000000060b23723e */ /* 0x000fe200000000ff */
[C---:B------:R-:W-:Y:S01]  /*82e0*/  FMUL R15, R24.reuse, R15 ;  /* 0x0000000f180f7220 */ /* 0x040fe20000400000 */
[--C-:B------:R-:W-:Y:S02]  /*82f0*/  HADD2.F32 R2, -RZ, R38.reuse.H0_H0 ;  /* 0x20000026ff027230 */ /* 0x100fe40000004100 */
[C---:B------:R-:W-:Y:S01]  /*8300*/  FMUL R13, R24.reuse, R17 ;  /* 0x00000011180d7220 */ /* 0x040fe20000400000 */
[----:B------:R-:W-:Y:S01]  /*8310*/  HADD2.F32 R3, -RZ, R38.H1_H1 ;  /* 0x30000026ff037230 */ /* 0x000fe20000004100 */
[----:B------:R1:W-:Y:S01]  /*8320*/  STSM.16.M88.4 [R63+0x2400], R32 ;  /* 0x002400203f007844 */ /* 0x0003e20000000200 */
[----:B------:R-:W-:Y:S01]  /*8330*/  F2FP.F16.F32.PACK_AB R8, R9, R8 ;  /* 0x000000080908723e */ /* 0x000fe200000000ff */
[--C-:B------:R-:W-:Y:S02]  /*8340*/  HADD2.F32 R4, -RZ, R39.reuse.H0_H0 ;  /* 0x20000027ff047230 */ /* 0x100fe40000004100 */
[C---:B------:R-:W-:Y:S01]  /*8350*/  FMUL R14, R24.reuse, R18 ;  /* 0x00000012180e7220 */ /* 0x040fe20000400000 */
[----:B------:R-:W-:Y:S02]  /*8360*/  HADD2.F32 R5, -RZ, R39.H1_H1 ;  /* 0x30000027ff057230 */ /* 0x000fe40000004100 */
[C---:B------:R-:W-:Y:S01]  /*8370*/  FFMA R15, R27.reuse, R0, R15 ;  /* 0x000000001b0f7223 */ /* 0x040fe2000000000f */
[----:B------:R-:W-:Y:S01]  /*8380*/  MOV R0, UR45 ;  /* 0x0000002d00007c02 */ /* 0x000fe20008000f00 */
        /* <DEDUP_REMOVED lines=18> */
[----:B---3--:R-:W3:Y:S01]  /*84b0*/  FENCE.VIEW.ASYNC.S ;  /* 0x00000000000073c6 */ /* 0x008ee20000000000 */
[----:B------:R-:W-:Y:S01]  /*84c0*/  @P6 PRMT R0, R68, 0x654, R0 ;  /* 0x0000065444006816 */ /* 0x000fe20000000000 */
[----:B---3--:R-:W-:Y:S06]  /*84d0*/  BAR.SYNC.DEFER_BLOCKING 0x1, 0x80 ;  /* 0x0042000000007b1d */ /* 0x008fec0000010000 */
        /* <DEDUP_REMOVED lines=9> */
[----:B---3--:R-:W-:Y:S04]  /*8570*/  DEPBAR.LE SB0, 0x1 ;  /* 0x000080400000791a */ /* 0x008fe80000000000 */
.L_x_137:
[----:B------:R-:W-:Y:S05]  /*8580*/  BSYNC.RECONVERGENT B0 ;  /* 0x0000000000007941 */ /* 0x000fea0003800200 */
.L_x_136:
        /* <DEDUP_REMOVED lines=8> */
[----:B---3--:R-:W-:Y:S06]  /*8610*/  @!P6 BRA `(.L_x_139) ;  /* 0x000000000040e947 */ /* 0x008fec0003800000 */
        /* <DEDUP_REMOVED lines=8> */
[----:B------:R-:W3:Y:S02]  /*86a0*/  SYNCS.PHASECHK.TRANS64.TRYWAIT P0, [R3+URZ+0x110], R0 ;  /* 0x00011000030075a7 */ /* 0x000ee400080011ff */
[----:B---3--:R-:W-:Y:S05]  /*86b0*/  @!P0 BRA `(.L_x_142) ;  /* 0x0000001800c48947 */ /* 0x008fea0003800000 */
.L_x_141:
[----:B------:R-:W-:Y:S05]  /*86c0*/  BSYNC B0 ;  /* 0x0000000000007941 */ /* 0x000fea0003800000 */
.L_x_140:
[----:B------:R-:W-:Y:S11]  /*86d0*/  ISETP.NE.AND P0, PT, R67, RZ, PT ;  /* 0x000000ff4300720c */ /* 0x000ff60003f05270 */
[----:B------:R-:W-:Y:S02]  /*86e0*/  @!UPT UIADD3 URZ, UPT, UPT, URZ, URZ, URZ ;  /* 0x000000fffffff290 */ /* 0x000fe4000fffe0ff */
[----:B------:R-:W-:Y:S05]  /*86f0*/  @P0 WARPSYNC.ALL ;  /* 0x0000000000000948 */ /* 0x000fea0003800000 */
[----:B------:R4:W1:Y:S04]  /*8700*/  @P0 LDSM.16.M88.4 R28, [R64+UR44+0x400] ;  /* 0x0004002c401c083b */ /* 0x0008680008000200 */
[----:B------:R4:W1:Y:S02]  /*8710*/  @P0 LDSM.16.M88.4 R36, [R2+0x400] ;  /* 0x000400000224083b */ /* 0x0008640000000200 */
.L_x_139:
[----:B------:R-:W-:Y:S05]  /*8720*/  BSYNC B1 ;  /* 0x0000000000017941 */ /* 0x000fea0003800000 */
.L_x_138:
[----:B---3--:R-:W-:Y:S05]  /*8730*/  VIADD R0, R25, 0x60 ;  /* 0x0000006019007836 */ /* 0x008fea0000000000 */
[----:B------:R-:W-:Y:S04]  /*8740*/  SHF.R.U32.HI R0, RZ, 0x15, R0 ;  /* 0x00000015ff007819 */ /* 0x000fe80000011600 */
[----:B------:R-:W-:Y:S11]  /*8750*/  LOP3.LUT P0, RZ, R0, 0x3, R50, 0x48, !PT ;  /* 0x0000000300ff7812 */ /* 0x000ff60007804832 */
[----:B------:R-:W-:Y:S02]  /*8760*/  @!UPT UIADD3 URZ, UPT, UPT, URZ, URZ, URZ ;  /* 0x000000fffffff290 */ /* 0x000fe4000fffe0ff */
[----:B------:R-:W-:Y:S05]  /*8770*/  @!P0 BRA `(.L_x_143) ;  /* 0x0000000000408947 */ /* 0x000fea0003800000 */
[----:B------:R-:W3:Y:S01]  /*8780*/  LDCU.64 UR8, c[0x4][0x70] ;  /* 0x01000e00ff0877ac */ /* 0x000ee20008000a00 */
[----:B------:R-:W-:Y:S01]  /*8790*/  MOV R3, 0x0 ;  /* 0x0000000000037802 */ /* 0x000fe20000000f00 */
[----:B------:R-:W-:Y:S02]  /*87a0*/  HFMA2 R12, -RZ, RZ, 0, 5.9604644775390625e-08 ;  /* 0x00000001ff0c7431 */ /* 0x000fe400000001ff */
[----:B-1----:R-:W-:Y:S02]  /*87b0*/  IMAD.MOV.U32 R8, RZ, RZ, 0x192 ;  /* 0x00000192ff087424 */ /* 0x002fe400078e00ff */
[----:B------:R-:W-:Y:S01]  /*87c0*/  IMAD.MOV.U32 R13, RZ, RZ, RZ ;  /* 0x000000ffff0d7224 */ /* 0x000fe200078e00ff */
[----:B------:R-:W1:Y:S01]  /*87d0*/  LDCU.64 UR6, c[0x4][0x78] ;  /* 0x01000f00ff0677ac */ /* 0x000e620008000a00 */
[----:B----4-:R-:W4:Y:S01]  /*87e0*/  LDC.64 R2, c[0x4][R3] ;  /* 0x0100000003027b82 */ /* 0x010f220000000a00 */
        /* <DEDUP_REMOVED lines=9> */
.L_x_143:
[----:B------:R-:W-:Y:S01]  /*8880*/  ISETP.NE.AND P0, PT, R60, RZ, PT ;  /* 0x000000ff3c00720c */ /* 0x000fe20003f05270 */
[----:B------:R-:W-:Y:S05]  /*8890*/  WARPSYNC.ALL ;  /* 0x0000000000007948 */ /* 0x000fea0003800000 */
[----:B------:R-:W-:Y:S01]  /*88a0*/  R2UR UR4, R25 ;  /* 0x00000000190472ca */ /* 0x000fe200000e0000 */
[----:B------:R-:W3:Y:S01]  /*88b0*/  S2UR UR5, SR_CgaCtaId ;  /* 0x00000000000579c3 */ /* 0x000ee20000008800 */
[--C-:B-1----:R-:W-:Y:S01]  /*88c0*/  HADD2.F32 R0, -RZ, R28.reuse.H0_H0 ;  /* 0x2000001cff007230 */ /* 0x102fe20000004100 */
[----:B------:R-:W-:Y:S01]  /*88d0*/  BSSY.RECONVERGENT B0, `(.L_x_144) ;  /* 0x0000051000007945 */ /* 0x000fe20003800200 */
[----:B----4-:R-:W-:Y:S02]  /*88e0*/  HADD2.F32 R2, -RZ, R28.H1_H1 ;  /* 0x3000001cff027230 */ /* 0x010fe40000004100 */
[--C-:B------:R-:W-:Y:S02]  /*88f0*/  HADD2.F32 R3, -RZ, R29.reuse.H0_H0 ;  /* 0x2000001dff037230 */ /* 0x100fe40000004100 */
[----:B------:R-:W-:Y:S02]  /*8900*/  HADD2.F32 R20, -RZ, R29.H1_H1 ;  /* 0x3000001dff147230 */ /* 0x000fe40000004100 */
[--C-:B------:R-:W-:Y:S02]  /*8910*/  HADD2.F32 R21, -RZ, R30.reuse.H0_H0 ;  /* 0x2000001eff157230 */ /* 0x100fe40000004100 */
[----:B------:R-:W-:Y:S01]  /*8920*/  HADD2.F32 R25, -RZ, R30.H1_H1 ;  /* 0x3000001eff197230 */ /* 0x000fe20000004100 */
[----:B------:R-:W1:Y:S01]  /*8930*/  LDTM.16dp256bit.x4 R4, tmem[UR4+0x60] ;  /* 0x00006004000479ee */ /* 0x000e620008120000 */
[----:B------:R-:W-:Y:S01]  /*8940*/  R2UR UR4, R26 ;  /* 0x000000001a0472ca */ /* 0x000fe200000e0000 */
[----:B------:R-:W-:Y:S01]  /*8950*/  NOP ;  /* 0x0000000000007918 */ /* 0x000fe20000000000 */
[--C-:B------:R-:W-:Y:S02]  /*8960*/  HADD2.F32 R26, -RZ, R31.reuse.H0_H0 ;  /* 0x2000001fff1a7230 */ /* 0x100fe40000004100 */
[----:B------:R-:W-:Y:S02]  /*8970*/  HADD2.F32 R28, -RZ, R31.H1_H1 ;  /* 0x3000001fff1c7230 */ /* 0x000fe40000004100 */
[--C-:B------:R-:W-:Y:S02]  /*8980*/  HADD2.F32 R29, -RZ, R36.reuse.H0_H0 ;  /* 0x20000024ff1d7230 */ /* 0x100fe40000004100 */
[----:B------:R-:W-:Y:S02]  /*8990*/  HADD2.F32 R30, -RZ, R36.H1_H1 ;  /* 0x30000024ff1e7230 */ /* 0x000fe40000004100 */
[--C-:B------:R-:W-:Y:S02]  /*89a0*/  HADD2.F32 R31, -RZ, R37.reuse.H0_H0 ;  /* 0x20000025ff1f7230 */ /* 0x100fe40000004100 */
[----:B------:R-:W-:Y:S01]  /*89b0*/  HADD2.F32 R32, -RZ, R37.H1_H1 ;  /* 0x30000025ff207230 */ /* 0x000fe20000004100 */
[----:B------:R-:W-:Y:S01]  /*89c0*/  UIADD3 UR4, UPT, UPT, UR4, 0x1a0, URZ ;  /* 0x000001a004047890 */ /* 0x000fe2000fffe0ff */
[--C-:B------:R-:W-:Y:S02]  /*89d0*/  HADD2.F32 R33, -RZ, R38.reuse.H0_H0 ;  /* 0x20000026ff217230 */ /* 0x100fe40000004100 */
[----:B------:R-:W-:Y:S02]  /*89e0*/  HADD2.F32 R34, -RZ, R38.H1_H1 ;  /* 0x30000026ff227230 */ /* 0x000fe40000004100 */
[--C-:B------:R-:W-:Y:S02]  /*89f0*/  HADD2.F32 R35, -RZ, R39.reuse.H0_H0 ;  /* 0x20000027ff237230 */ /* 0x100fe40000004100 */
[----:B------:R-:W-:Y:S02]  /*8a00*/  HADD2.F32 R36, -RZ, R39.H1_H1 ;  /* 0x30000027ff247230 */ /* 0x000fe40000004100 */
[C---:B-1----:R-:W-:Y:S01]  /*8a10*/  FMUL R4, R24.reuse, R4 ;  /* 0x0000000418047220 */ /* 0x042fe20000400000 */
[----:B---3--:R-:W-:Y:S01]  /*8a20*/  UPRMT UR4, UR5, 0x654, UR4 ;  /* 0x0000065405047896 */ /* 0x008fe20008000004 */
[C---:B------:R-:W-:Y:S01]  /*8a30*/  FMUL R5, R24.reuse, R5 ;  /* 0x0000000518057220 */ /* 0x040fe20000400000 */
[C---:B------:R-:W-:Y:S01]  /*8a40*/  FMUL R6, R24.reuse, R6 ;  /* 0x0000000618067220 */ /* 0x040fe20000400000 */
[C---:B------:R-:W-:Y:S01]  /*8a50*/  FFMA R4, R27.reuse, R0, R4 ;  /* 0x000000001b047223 */ /* 0x040fe20000000004 */
[C---:B------:R-:W-:Y:S01]  /*8a60*/  FMUL R7, R24.reuse, R7 ;  /* 0x0000000718077220 */ /* 0x040fe20000400000 */
[C---:B------:R-:W-:Y:S01]  /*8a70*/  FFMA R5, R27.reuse, R2, R5 ;  /* 0x000000021b057223 */ /* 0x040fe20000000005 */
[C---:B------:R-:W-:Y:S01]  /*8a80*/  FFMA R6, R27.reuse, R3, R6 ;  /* 0x000000031b067223 */ /* 0x040fe20000000006 */
[C---:B------:R-:W-:Y:S01]  /*8a90*/  FMUL R8, R24.reuse, R8 ;  /* 0x0000000818087220 */ /* 0x040fe20000400000 */
[----:B------:R-:W-:Y:S01]  /*8aa0*/  FFMA R7, R27, R20, R7 ;  /* 0x000000141b077223 */ /* 0x000fe20000000007 */
[----:B------:R-:W-:Y:S01]  /*8ab0*/  SYNCS.ARRIVE.TRANS64.RED.A1T0 RZ, [UR4], RZ ;  /* 0x000000ffffff79a7 */ /* 0x000fe20008100404 */
[----:B------:R-:W-:Y:S01]  /*8ac0*/  F2FP.F16.F32.PACK_AB R4, R5, R4 ;  /* 0x000000040504723e */ /* 0x000fe200000000ff */
[----:B------:R-:W-:Y:S01]  /*8ad0*/  FFMA R8, R27, R21, R8 ;  /* 0x000000151b087223 */ /* 0x000fe20000000008 */
[C---:B------:R-:W-:Y:S01]  /*8ae0*/  FMUL R9, R24.reuse, R9 ;  /* 0x0000000918097220 */ /* 0x040fe20000400000 */
[----:B------:R-:W-:Y:S01]  /*8af0*/  F2FP.F16.F32.PACK_AB R5, R7, R6 ;  /* 0x000000060705723e */ /* 0x000fe200000000ff */
[C---:B------:R-:W-:Y:S01]  /*8b00*/  FMUL R0, R24.reuse, R10 ;  /* 0x0000000a18007220 */ /* 0x040fe20000400000 */
[C---:B------:R-:W-:Y:S01]  /*8b10*/  FMUL R2, R24.reuse, R11 ;  /* 0x0000000b18027220 */ /* 0x040fe20000400000 */
[C---:B------:R-:W-:Y:S01]  /*8b20*/  FMUL R3, R24.reuse, R12 ;  /* 0x0000000c18037220 */ /* 0x040fe20000400000 */
[C---:B------:R-:W-:Y:S01]  /*8b30*/  FFMA R9, R27.reuse, R25, R9 ;  /* 0x000000191b097223 */ /* 0x040fe20000000009 */
[C---:B------:R-:W-:Y:S01]  /*8b40*/  FMUL R10, R24.reuse, R13 ;  /* 0x0000000d180a7220 */ /* 0x040fe20000400000 */
[C---:B------:R-:W-:Y:S01]  /*8b50*/  FFMA R0, R27.reuse, R26, R0 ;  /* 0x0000001a1b007223 */ /* 0x040fe20000000000 */
[C---:B------:R-:W-:Y:S01]  /*8b60*/  FMUL R11, R24.reuse, R14 ;  /* 0x0000000e180b7220 */ /* 0x040fe20000400000 */
[C---:B------:R-:W-:Y:S01]  /*8b70*/  FFMA R2, R27.reuse, R28, R2 ;  /* 0x0000001c1b027223 */ /* 0x040fe20000000002 */
[C---:B------:R-:W-:Y:S01]  /*8b80*/  FMUL R15, R24.reuse, R15 ;  /* 0x0000000f180f7220 */ /* 0x040fe20000400000 */
[C---:B------:R-:W-:Y:S01]  /*8b90*/  FMUL R12, R24.reuse, R16 ;  /* 0x00000010180c7220 */ /* 0x040fe20000400000 */
[C---:B------:R-:W-:Y:S01]  /*8ba0*/  FFMA R3, R27.reuse, R29, R3 ;  /* 0x0000001d1b037223 */ /* 0x040fe20000000003 */
[C---:B------:R-:W-:Y:S01]  /*8bb0*/  FMUL R13, R24.reuse, R17 ;  /* 0x00000011180d7220 */ /* 0x040fe20000400000 */
[C---:B------:R-:W-:Y:S01]  /*8bc0*/  FFMA R10, R27.reuse, R30, R10 ;  /* 0x0000001e1b0a7223 */ /* 0x040fe2000000000a */
[C---:B------:R-:W-:Y:S01]  /*8bd0*/  FMUL R14, R24.reuse, R18 ;  /* 0x00000012180e7220 */ /* 0x040fe20000400000 */
[C---:B------:R-:W-:Y:S01]  /*8be0*/  FFMA R11, R27.reuse, R31, R11 ;  /* 0x0000001f1b0b7223 */ /* 0x040fe2000000000b */
        /* <DEDUP_REMOVED lines=31> */
.L_x_145:
[----:B------:R-:W-:Y:S05]  /*8de0*/  BSYNC.RECONVERGENT B0 ;  /* 0x0000000000007941 */ /* 0x000fea0003800200 */
.L_x_144:
[----:B------:R-:W-:Y:S01]  /*8df0*/  BAR.SYNC.DEFER_BLOCKING 0x1, 0x80 ;  /* 0x0042000000007b1d */ /* 0x000fe20000010000 */
[----:B------:R-:W-:Y:S01]  /*8e00*/  UISETP.NE.AND UP0, UPT, UR47, -0x4, UPT ;  /* 0xfffffffc2f00788c */ /* 0x000fe2000bf05270 */
[----:B------:R-:W-:Y:S08]  /*8e10*/  IADD3 R22, PT, PT, R22, 0x1, RZ ;  /* 0x0000000116167810 */ /* 0x000ff00007ffe0ff */
[----:B------:R-:W-:Y:S05]  /*8e20*/  BRA.U !UP0, `(.L_x_146) ;  /* 0x0000000108247547 */ /* 0x000fea000b800000 */
[----:B------:R-:W-:Y:S01]  /*8e30*/  ISETP.NE.AND P0, PT, R61, RZ, PT ;  /* 0x000000ff3d00720c */ /* 0x000fe20003f05270 */
[----:B------:R-:W-:Y:S01]  /*8e40*/  IMAD.U32 R0, RZ, RZ, UR46 ;  /* 0x0000002eff007e24 */ /* 0x000fe2000f8e00ff */
[----:B------:R-:W-:Y:S04]  /*8e50*/  UIADD3 UR4, UPT, UPT, UR46, 0x1, URZ ;  /* 0x000000012e047890 */ /* 0x000fe8000fffe0ff */
[----:B------:R-:W-:Y:S04]  /*8e60*/  UISETP.NE.AND UP0, UPT, UR4, 0x4, UPT ;  /* 0x000000040400788c */ /* 0x000fe8000bf05270 */
[----:B------:R-:W-:Y:S03]  /*8e70*/  USEL UR46, UR4, URZ, UP0 ;  /* 0x000000ff042e7287 */ /* 0x000fe60008000000 */
[----:B------:R-:W-:Y:S05]  /*8e80*/  @P0 LEA R0, R0, UR44, 0x3 ;  /* 0x0000002c00000c11 */ /* 0x000fea000f8e18ff */
[----:B------:R-:W-:Y:S05]  /*8e90*/  @P0 VIADD R0, R0, 0x130 ;  /* 0x0000013000000836 */ /* 0x000fea0000000000 */
[----:B------:R-:W-:Y:S04]  /*8ea0*/  @P0 PRMT R0, R68, 0x654, R0 ;  /* 0x0000065444000816 */ /* 0x000fe80000000000 */
[----:B------:R3:W-:Y:S03]  /*8eb0*/  @P0 SYNCS.ARRIVE.TRANS64.RED.A1T0 RZ, [R0+URZ], RZ ;  /* 0x000000ff00ff09a7 */ /* 0x0007e600081004ff */
.L_x_146:
[----:B------:R-:W-:Y:S01]  /*8ec0*/  R2UR UR5, R51 ;  /* 0x00000000330572ca */ /* 0x000fe200000e0000 */
[----:B------:R-:W-:Y:S01]  /*8ed0*/  UISETP.NE.AND UP0, UPT, UR61, URZ, UPT ;  /* 0x000000ff3d00728c */ /* 0x000fe2000bf05270 */
[----:B------:R-:W-:Y:S01]  /*8ee0*/  R2UR UR4, R52 ;  /* 0x00000000340472ca */ /* 0x000fe200000e0000 */
[----:B------:R-:W-:Y:S01]  /*8ef0*/  UIADD3 UR47, UPT, UPT, UR47, 0x4, URZ ;  /* 0x000000042f2f7890 */ /* 0x000fe2000fffe0ff */
[----:B------:R-:W-:Y:S01]  /*8f00*/  ISETP.NE.AND P0, PT, R55, 0x2, PT ;  /* 0x000000023700780c */ /* 0x000fe20003f05270 */
[----:B------:R-:W-:Y:S01]  /*8f10*/  UMOV UR36, UR60 ;  /* 0x0000003c00247c82 */ /* 0x000fe20008000000 */
[----:B------:R-:W-:Y:S02]  /*8f20*/  ISETP.NE.AND P1, PT, R22, 0x4, PT ;  /* 0x000000041600780c */ /* 0x000fe40003f25270 */
[----:B------:R-:W-:Y:S02]  /*8f30*/  SEL R2, RZ, 0x1, P0 ;  /* 0x00000001ff027807 */ /* 0x000fe40000000000 */
[----:B---3--:R-:W-:Y:S02]  /*8f40*/  SEL R0, RZ, 0x1, P1 ;  /* 0x00000001ff007807 */ /* 0x008fe40000800000 */
[----:B------:R-:W-:Y:S01]  /*8f50*/  LOP3.LUT R56, R56, R2, RZ, 0x3c, !PT ;  /* 0x0000000238387212 */ /* 0x000fe200078e3cff */
[----:B------:R-:W-:Y:S01]  /*8f60*/  UIADD3 UR20, UPT, UPT, UR37, UR5, URZ ;  /* 0x0000000525147290 */ /* 0x000fe2000fffe0ff */
[----:B------:R-:W-:Y:S01]  /*8f70*/  LOP3.LUT R57, R57, R0, RZ, 0x3c, !PT ;  /* 0x0000000039397212 */ /* 0x000fe200078e3cff */
[----:B------:R-:W-:Y:S01]  /*8f80*/  UIADD3 UR16, UPT, UPT, UR38, UR4, URZ ;  /* 0x0000000426107290 */ /* 0x000fe2000fffe0ff */
[----:B------:R-:W-:Y:S02]  /*8f90*/  SEL R55, R55, RZ, P0 ;  /* 0x000000ff37377207 */ /* 0x000fe40000000000 */
[----:B------:R-:W-:Y:S01]  /*8fa0*/  SEL R22, R22, RZ, P1 ;  /* 0x000000ff16167207 */ /* 0x000fe20000800000 */
[----:B------:R-:W-:Y:S08]  /*8fb0*/  BRA.U UP0, `(.L_x_147) ;  /* 0xffffffcd00cc7547 */ /* 0x000ff0000b83ffff */
[----:B------:R-:W3:Y:S01]  /*8fc0*/  LDCU.64 UR4, c[0x0][0x888] ;  /* 0x00011100ff0477ac */ /* 0x000ee20008000a00 */
[----:B------:R-:W4:Y:S01]  /*8fd0*/  LDCU.64 UR6, c[0x0][0x890] ;  /* 0x00011200ff0677ac */ /* 0x000f220008000a00 */
[----:B---3--:R-:W-:Y:S02]  /*8fe0*/  ISETP.NE.U32.AND P2, PT, RZ, UR4, PT ;  /* 0x00000004ff007c0c */ /* 0x008fe4000bf45070 */
[----:B----4-:R-:W-:Y:S02]  /*8ff0*/  ISETP.NE.U32.AND P1, PT, RZ, UR6, PT ;  /* 0x00000006ff007c0c */ /* 0x010fe4000bf25070 */
[----:B------:R-:W-:Y:S02]  /*9000*/  ISETP.NE.AND.EX P2, PT, RZ, UR5, PT, P2 ;  /* 0x00000005ff007c0c */ /* 0x000fe4000bf45320 */
[----:B------:R-:W-:-:S13]  /*9010*/  ISETP.NE.AND.EX P0, PT, RZ, UR7, PT, P1 ;  /* 0x00000007ff007c0c */ /* 0x000fda000bf05310 */
[----:B------:R-:W-:Y:S05]  /*9020*/  @P2 BRA P0, `(.L_x_148) ;  /* 0x00000000003c2947 */ /* 0x000fea0000000000 */
[----:B------:R-:W-:-:S13]  /*9030*/  ISETP.NE.AND.EX P1, PT, RZ, UR7, PT, P1 ;  /* 0x00000007ff007c0c */ /* 0x000fda000bf25310 */
[----:B------:R-:W-:Y:S05]  /*9040*/  @P1 BRA `(.L_x_149) ;  /* 0x00000000000c1947 */ /* 0x000fea0003800000 */
[----:B------:R-:W-:-:S13]  /*9050*/  FSETP.NEU.AND P0, PT, R27, RZ, PT ;  /* 0x000000ff1b00720b */ /* 0x000fda0003f0d000 */
[----:B------:R-:W-:Y:S05]  /*9060*/  @!P0 EXIT ;  /* 0x000000000000894d */ /* 0x000fea0003800000 */
[----:B------:R-:W-:Y:S05]  /*9070*/  BRA `(.L_x_148) ;  /* 0x0000000000287947 */ /* 0x000fea0003800000 */
.L_x_149:
[----:B------:R-:W-:Y:S01]  /*9080*/  ISETP.NE.AND P0, PT, R54, RZ, PT ;  /* 0x000000ff3600720c */ /* 0x000fe20003f05270 */
[----:B------:R-:W-:-:S12]  /*9090*/  BSSY.RECONVERGENT B0, `(.L_x_148) ;  /* 0x0000008000007945 */ /* 0x000fd80003800200 */
[----:B------:R-:W-:Y:S05]  /*90a0*/  @P0 BRA `(.L_x_150) ;  /* 0x0000000000100947 */ /* 0x000fea0003800000 */
[----:B------:R-:W-:-:S04]  /*90b0*/  ISETP.NE.U32.AND P0, PT, RZ, UR4, PT ;  /* 0x00000004ff007c0c */ /* 0x000fc8000bf05070 */
[----:B------:R-:W-:-:S13]  /*90c0*/  ISETP.NE.AND.EX P0, PT, RZ, UR5, PT, P0 ;  /* 0x00000005ff007c0c */ /* 0x000fda000bf05300 */
[----:B------:R-:W-:Y:S05]  /*90d0*/  @!P0 EXIT ;  /* 0x000000000000894d */ /* 0x000fea0003800000 */
[----:B------:R-:W-:Y:S05]  /*90e0*/  BRA `(.L_x_151) ;  /* 0x0000000000087947 */ /* 0x000fea0003800000 */
.L_x_150:
[----:B------:R-:W-:-:S13]  /*90f0*/  FSETP.NEU.AND P0, PT, R27, RZ, PT ;  /* 0x000000ff1b00720b */ /* 0x000fda0003f0d000 */
[----:B------:R-:W-:Y:S05]  /*9100*/  @!P0 EXIT ;  /* 0x000000000000894d */ /* 0x000fea0003800000 */
.L_x_151:
[----:B------:R-:W-:Y:S05]  /*9110*/  BSYNC.RECONVERGENT B0 ;  /* 0x0000000000007941 */ /* 0x000fea0003800200 */
.L_x_148:
[----:B------:R-:W3:Y:S01]  /*9120*/  S2UR UR7, SR_CgaCtaId ;  /* 0x00000000000779c3 */ /* 0x000ee20000008800 */
[----:B------:R-:W-:Y:S01]  /*9130*/  ULEA UR6, UR46, UR44, 0x3 ;  /* 0x0000002c2e067291 */ /* 0x000fe2000f8e18ff */
[----:B------:R-:W-:-:S04]  /*9140*/  DEPBAR.LE SB0, 0x0 ;  /* 0x000080000000791a */ /* 0x000fc80000000000 */
[----:B------:R-:W-:-:S04]  /*9150*/  UIADD3 UR6, UPT, UPT, UR6, 0x130, URZ ;  /* 0x0000013006067890 */ /* 0x000fc8000fffe0ff */
[----:B---3--:R-:W-:-:S09]  /*9160*/  UPRMT UR6, UR7, 0x654, UR6 ;  /* 0x0000065407067896 */ /* 0x008fd20008000006 */
[----:B------:R-:W-:Y:S01]  /*9170*/  SYNCS.ARRIVE.TRANS64.RED.A1T0 RZ, [UR6], RZ ;  /* 0x000000ffffff79a7 */ /* 0x000fe20008100406 */
[----:B------:R-:W-:Y:S05]  /*9180*/  EXIT ;  /* 0x000000000000794d */ /* 0x000fea0003800000 */
.L_x_25:
[----:B--2---:R2:W3:Y:S02]  /*9190*/  SYNCS.PHASECHK.TRANS64.TRYWAIT P0, [R0+URZ+0x1d0], R2 ;  /* 0x0001d002000075a7 */ /* 0x0044e400080011ff */
[----:B---3--:R-:W-:Y:S05]  /*91a0*/  @!P0 NANOSLEEP.SYNCS 0x989680 ;  /* 0x009896800000895d */ /* 0x008fea0003900000 */
[----:B------:R-:W3:Y:S02]  /*91b0*/  @!P0 SYNCS.PHASECHK.TRANS64 P0, [R0+URZ+0x1d0], R2 ;  /* 0x0001d002000085a7 */ /* 0x000ee400080010ff */
[----:B---3--:R-:W-:Y:S05]  /*91c0*/  @!P0 BRA `(.L_x_25) ;  /* 0xfffffffc00f08947 */ /* 0x008fea000383ffff */
[----:B------:R-:W-:Y:S05]  /*91d0*/  BRA `(.L_x_152) ;  /* 0xffffff8c00247947 */ /* 0x000fea000383ffff */
.L_x_28:
[----:B--2---:R-:W-:-:S07]  /*91e0*/  MOV R0, UR33 ;  /* 0x0000002100007c02 */ /* 0x004fce0008000f00 */
.L_x_153:
[----:B--2---:R2:W3:Y:S02]  /*91f0*/  SYNCS.PHASECHK.TRANS64.TRYWAIT P0, [R0+URZ+0x88], R3 ;  /* 0x00008803000075a7 */ /* 0x0044e400080011ff */
[----:B---3--:R-:W-:Y:S05]  /*9200*/  @!P0 NANOSLEEP.SYNCS 0x989680 ;  /* 0x009896800000895d */ /* 0x008fea0003900000 */
[----:B------:R-:W3:Y:S02]  /*9210*/  @!P0 SYNCS.PHASECHK.TRANS64 P0, [R0+URZ+0x88], R3 ;  /* 0x00008803000085a7 */ /* 0x000ee400080010ff */
[----:B---3--:R-:W-:Y:S05]  /*9220*/  @!P0 BRA `(.L_x_153) ;  /* 0xfffffffc00f08947 */ /* 0x008fea000383ffff */
[----:B------:R-:W-:Y:S05]  /*9230*/  BRA `(.L_x_27) ;  /* 0xffffff8c00687947 */ /* 0x000fea000383ffff */
.L_x_35:
[----:B-1----:R-:W-:-:S07]  /*9240*/  MOV R0, UR17 ;  /* 0x0000001100007c02 */ /* 0x002fce0008000f00 */
.L_x_154:
[----:B-1----:R1:W2:Y:S02]  /*9250*/  SYNCS.PHASECHK.TRANS64.TRYWAIT P0, [R0+URZ+0x88], R3 ;  /* 0x00008803000075a7 */ /* 0x0022a400080011ff */
[----:B--2---:R-:W-:Y:S05]  /*9260*/  @!P0 NANOSLEEP.SYNCS 0x989680 ;  /* 0x009896800000895d */ /* 0x004fea0003900000 */
[----:B------:R-:W2:Y:S02]  /*9270*/  @!P0 SYNCS.PHASECHK.TRANS64 P0, [R0+URZ+0x88], R3 ;  /* 0x00008803000085a7 */ /* 0x000ea400080010ff */
[----:B--2---:R-:W-:Y:S05]  /*9280*/  @!P0 BRA `(.L_x_154) ;  /* 0xfffffffc00f08947 */ /* 0x004fea000383ffff */
[----:B------:R-:W-:Y:S05]  /*9290*/  BRA `(.L_x_34) ;  /* 0xffffff9000307947 */ /* 0x000fea000383ffff */
.L_x_40:
[----:B-1----:R1:W2:Y:S02]  /*92a0*/  SYNCS.PHASECHK.TRANS64.TRYWAIT P0, [R3+URZ+0x160], R0 ;  /* 0x00016000030075a7 */ /* 0x0022a400080011ff */
[----:B--2---:R-:W-:Y:S05]  /*92b0*/  @!P0 NANOSLEEP.SYNCS 0x989680 ;  /* 0x009896800000895d */ /* 0x004fea0003900000 */
[----:B------:R-:W2:Y:S02]  /*92c0*/  @!P0 SYNCS.PHASECHK.TRANS64 P0, [R3+URZ+0x160], R0 ;  /* 0x00016000030085a7 */ /* 0x000ea400080010ff */
[----:B--2---:R-:W-:Y:S05]  /*92d0*/  @!P0 BRA `(.L_x_40) ;  /* 0xfffffffc00f08947 */ /* 0x004fea000383ffff */
[----:B------:R-:W-:Y:S05]  /*92e0*/  BRA `(.L_x_155) ;  /* 0xffffff9000d07947 */ /* 0x000fea000383ffff */
.L_x_44:
[----:B------:R-:W-:-:S07]  /*92f0*/  MOV R0, UR4 ;  /* 0x0000000400007c02 */ /* 0x000fce0008000f00 */
.L_x_156:
[----:B-1----:R1:W2:Y:S02]  /*9300*/  SYNCS.PHASECHK.TRANS64.TRYWAIT P0, [R0+URZ], R2 ;  /* 0x00000002000075a7 */ /* 0x0022a400080011ff */
[----:B--2---:R-:W-:Y:S05]  /*9310*/  @!P0 NANOSLEEP.SYNCS 0x989680 ;  /* 0x009896800000895d */ /* 0x004fea0003900000 */
[----:B------:R-:W2:Y:S02]  /*9320*/  @!P0 SYNCS.PHASECHK.TRANS64 P0, [R0+URZ], R2 ;  /* 0x00000002000085a7 */ /* 0x000ea400080010ff */
[----:B--2---:R-:W-:Y:S05]  /*9330*/  @!P0 BRA `(.L_x_156) ;  /* 0xfffffffc00f08947 */ /* 0x004fea000383ffff */
[----:B------:R-:W-:Y:S05]  /*9340*/  BRA `(.L_x_157) ;  /* 0xffffff98007c7947 */ /* 0x000fea000383ffff */
.L_x_45:
[----:B------:R-:W-:-:S07]  /*9350*/  MOV R0, UR5 ;  /* 0x0000000500007c02 */ /* 0x000fce0008000f00 */
.L_x_158:
[----:B-1----:R1:W2:Y:S02]  /*9360*/  SYNCS.PHASECHK.TRANS64.TRYWAIT P0, [R0+URZ], R3 ;  /* 0x00000003000075a7 */ /* 0x0022a400080011ff */
[----:B--2---:R-:W-:Y:S05]  /*9370*/  @!P0 NANOSLEEP.SYNCS 0x989680 ;  /* 0x009896800000895d */ /* 0x004fea0003900000 */
[----:B------:R-:W2:Y:S02]  /*9380*/  @!P0 SYNCS.PHASECHK.TRANS64 P0, [R0+URZ], R3 ;  /* 0x00000003000085a7 */ /* 0x000ea400080010ff */
[----:B--2---:R-:W-:Y:S05]  /*9390*/  @!P0 BRA `(.L_x_158) ;  /* 0xfffffffc00f08947 */ /* 0x004fea000383ffff */
[----:B------:R-:W-:Y:S05]  /*93a0*/  BRA `(.L_x_159) ;  /* 0xffffff9800887947 */ /* 0x000fea000383ffff */
.L_x_46:
[----:B------:R-:W-:-:S07]  /*93b0*/  MOV R0, UR5 ;  /* 0x0000000500007c02 */ /* 0x000fce0008000f00 */
.L_x_160:
[----:B-1----:R1:W2:Y:S02]  /*93c0*/  SYNCS.PHASECHK.TRANS64.TRYWAIT P0, [R0+URZ], R3 ;  /* 0x00000003000075a7 */ /* 0x0022a400080011ff */
[----:B--2---:R-:W-:Y:S05]  /*93d0*/  @!P0 NANOSLEEP.SYNCS 0x989680 ;  /* 0x009896800000895d */ /* 0x004fea0003900000 */
[----:B------:R-:W2:Y:S02]  /*93e0*/  @!P0 SYNCS.PHASECHK.TRANS64 P0, [R0+URZ], R3 ;  /* 0x00000003000085a7 */ /* 0x000ea400080010ff */
[----:B--2---:R-:W-:Y:S05]  /*93f0*/  @!P0 BRA `(.L_x_160) ;  /* 0xfffffffc00f08947 */ /* 0x004fea000383ffff */
[----:B------:R-:W-:Y:S05]  /*9400*/  BRA `(.L_x_161) ;  /* 0xffffff9800947947 */ /* 0x000fea000383ffff */
.L_x_47:
[----:B------:R-:W-:-:S07]  /*9410*/  MOV R0, UR5 ;  /* 0x0000000500007c02 */ /* 0x000fce0008000f00 */
.L_x_162:
[----:B-1----:R1:W2:Y:S02]  /*9420*/  SYNCS.PHASECHK.TRANS64.TRYWAIT P0, [R0+URZ], R3 ;  /* 0x00000003000075a7 */ /* 0x0022a400080011ff */
[----:B--2---:R-:W-:Y:S05]  /*9430*/  @!P0 NANOSLEEP.SYNCS 0x989680 ;  /* 0x009896800000895d */ /* 0x004fea0003900000 */
[----:B------:R-:W2:Y:S02]  /*9440*/  @!P0 SYNCS.PHASECHK.TRANS64 P0, [R0+URZ], R3 ;  /* 0x00000003000085a7 */ /* 0x000ea400080010ff */
[----:B--2---:R-:W-:Y:S05]  /*9450*/  @!P0 BRA `(.L_x_162) ;  /* 0xfffffffc00f08947 */ /* 0x004fea000383ffff */
[----:B------:R-:W-:Y:S05]  /*9460*/  BRA `(.L_x_163) ;  /* 0xffffff9800a07947 */ /* 0x000fea000383ffff */
.L_x_48:
[----:B------:R-:W-:-:S07]  /*9470*/  MOV R0, UR5 ;  /* 0x0000000500007c02 */ /* 0x000fce0008000f00 */
.L_x_164:
[----:B-1----:R1:W2:Y:S02]  /*9480*/  SYNCS.PHASECHK.TRANS64.TRYWAIT P0, [R0+URZ], R3 ;  /* 0x00000003000075a7 */ /* 0x0022a400080011ff */
[----:B--2---:R-:W-:Y:S05]  /*9490*/  @!P0 NANOSLEEP.SYNCS 0x989680 ;  /* 0x009896800000895d */ /* 0x004fea0003900000 */
[----:B------:R-:W2:Y:S02]  /*94a0*/  @!P0 SYNCS.PHASECHK.TRANS64 P0, [R0+URZ], R3 ;  /* 0x00000003000085a7 */ /* 0x000ea400080010ff */
[----:B--2---:R-:W-:Y:S05]  /*94b0*/  @!P0 BRA `(.L_x_164) ;  /* 0xfffffffc00f08947 */ /* 0x004fea000383ffff */
[----:B------:R-:W-:Y:S05]  /*94c0*/  BRA `(.L_x_165) ;  /* 0xffffff9800ac7947 */ /* 0x000fea000383ffff */
.L_x_49:
[----:B------:R-:W-:-:S07]  /*94d0*/  MOV R0, UR5 ;  /* 0x0000000500007c02 */ /* 0x000fce0008000f00 */
.L_x_166:
[----:B-1----:R1:W2:Y:S02]  /*94e0*/  SYNCS.PHASECHK.TRANS64.TRYWAIT P0, [R0+URZ], R3 ;  /* 0x00000003000075a7 */ /* 0x0022a400080011ff */
[----:B--2---:R-:W-:Y:S05]  /*94f0*/  @!P0 NANOSLEEP.SYNCS 0x989680 ;  /* 0x009896800000895d */ /* 0x004fea0003900000 */
[----:B------:R-:W2:Y:S02]  /*9500*/  @!P0 SYNCS.PHASECHK.TRANS64 P0, [R0+URZ], R3 ;  /* 0x00000003000085a7 */ /* 0x000ea400080010ff */
[----:B--2---:R-:W-:Y:S05]  /*9510*/  @!P0 BRA `(.L_x_166) ;  /* 0xfffffffc00f08947 */ /* 0x004fea000383ffff */
[----:B------:R-:W-:Y:S05]  /*9520*/  BRA `(.L_x_167) ;  /* 0xffffff9800b87947 */ /* 0x000fea000383ffff */
.L_x_50:
[----:B------:R-:W-:-:S07]  /*9530*/  MOV R0, UR5 ;  /* 0x0000000500007c02 */ /* 0x000fce0008000f00 */
.L_x_168:
[----:B-1----:R1:W2:Y:S02]  /*9540*/  SYNCS.PHASECHK.TRANS64.TRYWAIT P0, [R0+URZ], R3 ;  /* 0x00000003000075a7 */ /* 0x0022a400080011ff */
[----:B--2---:R-:W-:Y:S05]  /*9550*/  @!P0 NANOSLEEP.SYNCS 0x989680 ;  /* 0x009896800000895d */ /* 0x004fea0003900000 */
[----:B------:R-:W2:Y:S02]  /*9560*/  @!P0 SYNCS.PHASECHK.TRANS64 P0, [R0+URZ], R3 ;  /* 0x00000003000085a7 */ /* 0x000ea400080010ff */
[----:B--2---:R-:W-:Y:S05]  /*9570*/  @!P0 BRA `(.L_x_168) ;  /* 0xfffffffc00f08947 */ /* 0x004fea000383ffff */
[----:B------:R-:W-:Y:S05]  /*9580*/  BRA `(.L_x_169) ;  /* 0xffffff9800c47947 */ /* 0x000fea000383ffff */
.L_x_51:
[----:B------:R-:W-:-:S07]  /*9590*/  MOV R0, UR5 ;  /* 0x0000000500007c02 */ /* 0x000fce0008000f00 */
.L_x_170:
[----:B-1----:R1:W2:Y:S02]  /*95a0*/  SYNCS.PHASECHK.TRANS64.TRYWAIT P0, [R0+URZ], R3 ;  /* 0x00000003000075a7 */ /* 0x0022a400080011ff */
[----:B--2---:R-:W-:Y:S05]  /*95b0*/  @!P0 NANOSLEEP.SYNCS 0x989680 ;  /* 0x009896800000895d */ /* 0x004fea0003900000 */
[----:B------:R-:W2:Y:S02]  /*95c0*/  @!P0 SYNCS.PHASECHK.TRANS64 P0, [R0+URZ], R3 ;  /* 0x00000003000085a7 */ /* 0x000ea400080010ff */
[----:B--2---:R-:W-:Y:S05]  /*95d0*/  @!P0 BRA `(.L_x_170) ;  /* 0xfffffffc00f08947 */ /* 0x004fea000383ffff */
[----:B------:R-:W-:Y:S05]  /*95e0*/  BRA `(.L_x_171) ;  /* 0xffffff9800d07947 */ /* 0x000fea000383ffff */
.L_x_52:
[----:B------:R-:W-:-:S07]  /*95f0*/  MOV R0, UR5 ;  /* 0x0000000500007c02 */ /* 0x000fce0008000f00 */
.L_x_172:
[----:B-1----:R1:W2:Y:S02]  /*9600*/  SYNCS.PHASECHK.TRANS64.TRYWAIT P0, [R0+URZ], R3 ;  /* 0x00000003000075a7 */ /* 0x0022a400080011ff */
[----:B--2---:R-:W-:Y:S05]  /*9610*/  @!P0 NANOSLEEP.SYNCS 0x989680 ;  /* 0x009896800000895d */ /* 0x004fea0003900000 */
[----:B------:R-:W2:Y:S02]  /*9620*/  @!P0 SYNCS.PHASECHK.TRANS64 P0, [R0+URZ], R3 ;  /* 0x00000003000085a7 */ /* 0x000ea400080010ff */
[----:B--2---:R-:W-:Y:S05]  /*9630*/  @!P0 BRA `(.L_x_172) ;  /* 0xfffffffc00f08947 */ /* 0x004fea000383ffff */
[----:B------:R-:W-:Y:S05]  /*9640*/  BRA `(.L_x_173) ;  /* 0xffffff9800dc7947 */ /* 0x000fea000383ffff */
.L_x_53:
[----:B------:R-:W-:-:S07]  /*9650*/  MOV R0, UR5 ;  /* 0x0000000500007c02 */ /* 0x000fce0008000f00 */
.L_x_174:
[----:B-1----:R1:W2:Y:S02]  /*9660*/  SYNCS.PHASECHK.TRANS64.TRYWAIT P0, [R0+URZ], R3 ;  /* 0x00000003000075a7 */ /* 0x0022a400080011ff */
[----:B--2---:R-:W-:Y:S05]  /*9670*/  @!P0 NANOSLEEP.SYNCS 0x989680 ;  /* 0x009896800000895d */ /* 0x004fea0003900000 */
[----:B------:R-:W2:Y:S02]  /*9680*/  @!P0 SYNCS.PHASECHK.TRANS64 P0, [R0+URZ], R3 ;  /* 0x00000003000085a7 */ /* 0x000ea400080010ff */
[----:B--2---:R-:W-:Y:S05]  /*9690*/  @!P0 BRA `(.L_x_174) ;  /* 0xfffffffc00f08947 */ /* 0x004fea000383ffff */
[----:B------:R-:W-:Y:S05]  /*96a0*/  BRA `(.L_x_175) ;  /* 0xffffff9800e87947 */ /* 0x000fea000383ffff */
.L_x_54:
[----:B------:R-:W-:-:S07]  /*96b0*/  MOV R0, UR5 ;  /* 0x0000000500007c02 */ /* 0x000fce0008000f00 */
.L_x_176:
[----:B-1----:R1:W2:Y:S02]  /*96c0*/  SYNCS.PHASECHK.TRANS64.TRYWAIT P0, [R0+URZ], R3 ;  /* 0x00000003000075a7 */ /* 0x0022a400080011ff */
[----:B--2---:R-:W-:Y:S05]  /*96d0*/  @!P0 NANOSLEEP.SYNCS 0x989680 ;  /* 0x009896800000895d */ /* 0x004fea0003900000 */
[----:B------:R-:W2:Y:S02]  /*96e0*/  @!P0 SYNCS.PHASECHK.TRANS64 P0, [R0+URZ], R3 ;  /* 0x00000003000085a7 */ /* 0x000ea400080010ff */
[----:B--2---:R-:W-:Y:S05]  /*96f0*/  @!P0 BRA `(.L_x_176) ;  /* 0xfffffffc00f08947 */ /* 0x004fea000383ffff */
[----:B------:R-:W-:Y:S05]  /*9700*/  BRA `(.L_x_177) ;  /* 0xffffff9800f47947 */ /* 0x000fea000383ffff */
.L_x_55:
[----:B------:R-:W-:-:S07]  /*9710*/  MOV R0, UR5 ;  /* 0x0000000500007c02 */ /* 0x000fce0008000f00 */
.L_x_178:
[----:B-1----:R1:W2:Y:S02]  /*9720*/  SYNCS.PHASECHK.TRANS64.TRYWAIT P0, [R0+URZ], R3 ;  /* 0x00000003000075a7 */ /* 0x0022a400080011ff */
[----:B--2---:R-:W-:Y:S05]  /*9730*/  @!P0 NANOSLEEP.SYNCS 0x989680 ;  /* 0x009896800000895d */ /* 0x004fea0003900000 */
[----:B------:R-:W2:Y:S02]  /*9740*/  @!P0 SYNCS.PHASECHK.TRANS64 P0, [R0+URZ], R3 ;  /* 0x00000003000085a7 */ /* 0x000ea400080010ff */
[----:B--2---:R-:W-:Y:S05]  /*9750*/  @!P0 BRA `(.L_x_178) ;  /* 0xfffffffc00f08947 */ /* 0x004fea000383ffff */
[----:B------:R-:W-:Y:S05]  /*9760*/  BRA `(.L_x_179) ;  /* 0xffffff9c00007947 */ /* 0x000fea000383ffff */
.L_x_56:
[----:B------:R-:W-:-:S07]  /*9770*/  MOV R0, UR5 ;  /* 0x0000000500007c02 */ /* 0x000fce0008000f00 */
.L_x_180:
[----:B-1----:R1:W2:Y:S02]  /*9780*/  SYNCS.PHASECHK.TRANS64.TRYWAIT P0, [R0+URZ], R3 ;  /* 0x00000003000075a7 */ /* 0x0022a400080011ff */
[----:B--2---:R-:W-:Y:S05]  /*9790*/  @!P0 NANOSLEEP.SYNCS 0x989680 ;  /* 0x009896800000895d */ /* 0x004fea0003900000 */
[----:B------:R-:W2:Y:S02]  /*97a0*/  @!P0 SYNCS.PHASECHK.TRANS64 P0, [R0+URZ], R3 ;  /* 0x00000003000085a7 */ /* 0x000ea400080010ff */
[----:B--2---:R-:W-:Y:S05]  /*97b0*/  @!P0 BRA `(.L_x_180) ;  /* 0xfffffffc00f08947 */ /* 0x004fea000383ffff */
[----:B------:R-:W-:Y:S05]  /*97c0*/  BRA `(.L_x_181) ;  /* 0xffffff9c000c7947 */ /* 0x000fea000383ffff */
.L_x_57:
[----:B------:R-:W-:-:S07]  /*97d0*/  MOV R0, UR5 ;  /* 0x0000000500007c02 */ /* 0x000fce0008000f00 */
.L_x_182:
[----:B-1----:R1:W2:Y:S02]  /*97e0*/  SYNCS.PHASECHK.TRANS64.TRYWAIT P0, [R0+URZ], R3 ;  /* 0x00000003000075a7 */ /* 0x0022a400080011ff */
[----:B--2---:R-:W-:Y:S05]  /*97f0*/  @!P0 NANOSLEEP.SYNCS 0x989680 ;  /* 0x009896800000895d */ /* 0x004fea0003900000 */
[----:B------:R-:W2:Y:S02]  /*9800*/  @!P0 SYNCS.PHASECHK.TRANS64 P0, [R0+URZ], R3 ;  /* 0x00000003000085a7 */ /* 0x000ea400080010ff */
[----:B--2---:R-:W-:Y:S05]  /*9810*/  @!P0 BRA `(.L_x_182) ;  /* 0xfffffffc00f08947 */ /* 0x004fea000383ffff */
[----:B------:R-:W-:Y:S05]  /*9820*/  BRA `(.L_x_183) ;  /* 0xffffff9c00187947 */ /* 0x000fea000383ffff */
.L_x_58:
[----:B------:R-:W-:-:S07]  /*9830*/  MOV R0, UR5 ;  /* 0x0000000500007c02 */ /* 0x000fce0008000f00 */
.L_x_184:
[----:B-1----:R1:W2:Y:S02]  /*9840*/  SYNCS.PHASECHK.TRANS64.TRYWAIT P0, [R0+URZ], R3 ;  /* 0x00000003000075a7 */ /* 0x0022a400080011ff */
[----:B--2---:R-:W-:Y:S05]  /*9850*/  @!P0 NANOSLEEP.SYNCS 0x989680 ;  /* 0x009896800000895d */ /* 0x004fea0003900000 */
[----:B------:R-:W2:Y:S02]  /*9860*/  @!P0 SYNCS.PHASECHK.TRANS64 P0, [R0+URZ], R3 ;  /* 0x00000003000085a7 */ /* 0x000ea400080010ff */
[----:B--2---:R-:W-:Y:S05]  /*9870*/  @!P0 BRA `(.L_x_184) ;  /* 0xfffffffc00f08947 */ /* 0x004fea000383ffff */
[----:B------:R-:W-:Y:S05]  /*9880*/  BRA `(.L_x_185) ;  /* 0xffffff9c00247947 */ /* 0x000fea000383ffff */
.L_x_59:
[----:B------:R-:W-:-:S07]  /*9890*/  MOV R0, UR5 ;  /* 0x0000000500007c02 */ /* 0x000fce0008000f00 */
.L_x_186:
[----:B-1----:R1:W2:Y:S02]  /*98a0*/  SYNCS.PHASECHK.TRANS64.TRYWAIT P0, [R0+URZ], R3 ;  /* 0x00000003000075a7 */ /* 0x0022a400080011ff */
[----:B--2---:R-:W-:Y:S05]  /*98b0*/  @!P0 NANOSLEEP.SYNCS 0x989680 ;  /* 0x009896800000895d */ /* 0x004fea0003900000 */
[----:B------:R-:W2:Y:S02]  /*98c0*/  @!P0 SYNCS.PHASECHK.TRANS64 P0, [R0+URZ], R3 ;  /* 0x00000003000085a7 */ /* 0x000ea400080010ff */
[----:B--2---:R-:W-:Y:S05]  /*98d0*/  @!P0 BRA `(.L_x_186) ;  /* 0xfffffffc00f08947 */ /* 0x004fea000383ffff */
[----:B------:R-:W-:Y:S05]  /*98e0*/  BRA `(.L_x_187) ;  /* 0xffffff9c00307947 */ /* 0x000fea000383ffff */
.L_x_62:
[----:B-1----:R1:W2:Y:S02]  /*98f0*/  SYNCS.PHASECHK.TRANS64.TRYWAIT P0, [R2+URZ+0x1c0], R4 ;  /* 0x0001c004020075a7 */ /* 0x0022a400080011ff */
[----:B--2---:R-:W-:Y:S05]  /*9900*/  @!P0 NANOSLEEP.SYNCS 0x989680 ;  /* 0x009896800000895d */ /* 0x004fea0003900000 */
[----:B------:R-:W2:Y:S02]  /*9910*/  @!P0 SYNCS.PHASECHK.TRANS64 P0, [R2+URZ+0x1c0], R4 ;  /* 0x0001c004020085a7 */ /* 0x000ea400080010ff */
[----:B--2---:R-:W-:Y:S05]  /*9920*/  @!P0 BRA `(.L_x_62) ;  /* 0xfffffffc00f08947 */ /* 0x004fea000383ffff */
[----:B------:R-:W-:Y:S05]  /*9930*/  BRA `(.L_x_188) ;  /* 0xffffff9c00947947 */ /* 0x000fea000383ffff */
.L_x_63:
[----:B------:R-:W-:-:S07]  /*9940*/  MOV R2, UR4 ;  /* 0x0000000400027c02 */ /* 0x000fce0008000f00 */
.L_x_189:
[----:B-1----:R1:W2:Y:S02]  /*9950*/  SYNCS.PHASECHK.TRANS64.TRYWAIT P0, [R2+URZ+0x170], R5 ;  /* 0x00017005020075a7 */ /* 0x0022a400080011ff */
[----:B--2---:R-:W-:Y:S05]  /*9960*/  @!P0 NANOSLEEP.SYNCS 0x989680 ;  /* 0x009896800000895d */ /* 0x004fea0003900000 */
[----:B------:R-:W2:Y:S02]  /*9970*/  @!P0 SYNCS.PHASECHK.TRANS64 P0, [R2+URZ+0x170], R5 ;  /* 0x00017005020085a7 */ /* 0x000ea400080010ff */
[----:B--2---:R-:W-:Y:S05]  /*9980*/  @!P0 BRA `(.L_x_189) ;  /* 0xfffffffc00f08947 */ /* 0x004fea000383ffff */
[----:B------:R-:W-:Y:S05]  /*9990*/  BRA `(.L_x_190) ;  /* 0xffffff9c00a47947 */ /* 0x000fea000383ffff */
.L_x_64:
[----:B-1----:R1:W2:Y:S02]  /*99a0*/  SYNCS.PHASECHK.TRANS64.TRYWAIT P1, [R2+URZ+0x160], R4 ;  /* 0x00016004020075a7 */ /* 0x0022a400080211ff */
[----:B--2---:R-:W-:Y:S05]  /*99b0*/  @!P1 NANOSLEEP.SYNCS 0x989680 ;  /* 0x009896800000995d */ /* 0x004fea0003900000 */
[----:B------:R-:W2:Y:S02]  /*99c0*/  @!P1 SYNCS.PHASECHK.TRANS64 P1, [R2+URZ+0x160], R4 ;  /* 0x00016004020095a7 */ /* 0x000ea400080210ff */
[----:B--2---:R-:W-:Y:S05]  /*99d0*/  @!P1 BRA `(.L_x_64) ;  /* 0xfffffffc00f09947 */ /* 0x004fea000383ffff */
[----:B------:R-:W-:Y:S05]  /*99e0*/  BRA `(.L_x_191) ;  /* 0xffffff9c00d47947 */ /* 0x000fea000383ffff */
.L_x_67:
[----:B------:R-:W-:-:S07]  /*99f0*/  MOV R0, UR4 ;  /* 0x0000000400007c02 */ /* 0x000fce0008000f00 */
.L_x_192:
[----:B-1----:R1:W2:Y:S02]  /*9a00*/  SYNCS.PHASECHK.TRANS64.TRYWAIT P0, [R0+URZ+0x170], R2 ;  /* 0x00017002000075a7 */ /* 0x0022a400080011ff */
[----:B--2---:R-:W-:Y:S05]  /*9a10*/  @!P0 NANOSLEEP.SYNCS 0x989680 ;  /* 0x009896800000895d */ /* 0x004fea0003900000 */
[----:B------:R-:W2:Y:S02]  /*9a20*/  @!P0 SYNCS.PHASECHK.TRANS64 P0, [R0+URZ+0x170], R2 ;  /* 0x00017002000085a7 */ /* 0x000ea400080010ff */
[----:B--2---:R-:W-:Y:S05]  /*9a30*/  @!P0 BRA `(.L_x_192) ;  /* 0xfffffffc00f08947 */ /* 0x004fea000383ffff */
[----:B------:R-:W-:Y:S05]  /*9a40*/  BRA `(.L_x_66) ;  /* 0xffffffa000287947 */ /* 0x000fea000383ffff */
.L_x_74:
[----:B-1----:R1:W2:Y:S02]  /*9a50*/  SYNCS.PHASECHK.TRANS64.TRYWAIT P1, [R0+URZ+0x160], R2 ;  /* 0x00016002000075a7 */ /* 0x0022a400080211ff */
[----:B--2---:R-:W-:Y:S05]  /*9a60*/  @!P1 NANOSLEEP.SYNCS 0x989680 ;  /* 0x009896800000995d */ /* 0x004fea0003900000 */
[----:B------:R-:W2:Y:S02]  /*9a70*/  @!P1 SYNCS.PHASECHK.TRANS64 P1, [R0+URZ+0x160], R2 ;  /* 0x00016002000095a7 */ /* 0x000ea400080210ff */
[----:B--2---:R-:W-:Y:S05]  /*9a80*/  @!P1 BRA `(.L_x_74) ;  /* 0xfffffffc00f09947 */ /* 0x004fea000383ffff */
[----:B------:R-:W-:Y:S05]  /*9a90*/  BRA `(.L_x_193) ;  /* 0xffffffa400907947 */ /* 0x000fea000383ffff */
.L_x_75:
[----:B------:R-:W-:-:S07]  /*9aa0*/  MOV R2, UR23 ;  /* 0x0000001700027c02 */ /* 0x000fce0008000f00 */
.L_x_194:
[----:B-1----:R1:W2:Y:S02]  /*9ab0*/  SYNCS.PHASECHK.TRANS64.TRYWAIT P0, [R2+URZ+0x1a0], R0 ;  /* 0x0001a000020075a7 */ /* 0x0022a400080011ff */
[----:B--2---:R-:W-:Y:S05]  /*9ac0*/  @!P0 NANOSLEEP.SYNCS 0x989680 ;  /* 0x009896800000895d */ /* 0x004fea0003900000 */
[----:B------:R-:W2:Y:S02]  /*9ad0*/  @!P0 SYNCS.PHASECHK.TRANS64 P0, [R2+URZ+0x1a0], R0 ;  /* 0x0001a000020085a7 */ /* 0x000ea400080010ff */
[----:B--2---:R-:W-:Y:S05]  /*9ae0*/  @!P0 BRA `(.L_x_194) ;  /* 0xfffffffc00f08947 */ /* 0x004fea000383ffff */
[----:B------:R-:W-:Y:S05]  /*9af0*/  BRA `(.L_x_195) ;  /* 0xffffffa400e07947 */ /* 0x000fea000383ffff */
.L_x_78:
[----:B------:R-:W-:Y:S07]  /*9b00*/  MOV R0, UR5 ;  /* 0x0000000500007c02 */ /* 0x000fee0008000f00 */
.L_x_196:
[----:B-1----:R1:W2:Y:S02]  /*9b10*/  SYNCS.PHASECHK.TRANS64.TRYWAIT P0, [R0+URZ], R2 ;  /* 0x00000002000075a7 */ /* 0x0022a400080011ff */
[----:B--2---:R-:W-:Y:S05]  /*9b20*/  @!P0 NANOSLEEP.SYNCS 0x989680 ;  /* 0x009896800000895d */ /* 0x004fea0003900000 */
[----:B------:R-:W2:Y:S02]  /*9b30*/  @!P0 SYNCS.PHASECHK.TRANS64 P0, [R0+URZ], R2 ;  /* 0x00000002000085a7 */ /* 0x000ea400080010ff */
[----:B--2---:R-:W-:Y:S05]  /*9b40*/  @!P0 BRA `(.L_x_196) ;  /* 0xfffffffc00f08947 */ /* 0x004fea000383ffff */
[----:B------:R-:W-:Y:S05]  /*9b50*/  BRA `(.L_x_77) ;  /* 0xffffffa400fc7947 */ /* 0x000fea000383ffff */
.L_x_81:
[----:B------:R-:W-:-:S07]  /*9b60*/  MOV R0, UR4 ;  /* 0x0000000400007c02 */ /* 0x000fce0008000f00 */
.L_x_197:
[----:B--2---:R2:W4:Y:S02]  /*9b70*/  SYNCS.PHASECHK.TRANS64.TRYWAIT P0, [R0+URZ], R2 ;  /* 0x00000002000075a7 */ /* 0x00452400080011ff */
[----:B----4-:R-:W-:Y:S05]  /*9b80*/  @!P0 NANOSLEEP.SYNCS 0x989680 ;  /* 0x009896800000895d */ /* 0x010fea0003900000 */
[----:B------:R-:W4:Y:S02]  /*9b90*/  @!P0 SYNCS.PHASECHK.TRANS64 P0, [R0+URZ], R2 ;  /* 0x00000002000085a7 */ /* 0x000f2400080010ff */
[----:B----4-:R-:W-:Y:S05]  /*9ba0*/  @!P0 BRA `(.L_x_197) ;  /* 0xfffffffc00f08947 */ /* 0x010fea000383ffff */
[----:B------:R-:W-:Y:S05]  /*9bb0*/  BRA `(.L_x_198) ;  /* 0xffffffa800b07947 */ /* 0x000fea000383ffff */
.L_x_82:
[----:B------:R-:W-:-:S07]  /*9bc0*/  MOV R0, UR5 ;  /* 0x0000000500007c02 */ /* 0x000fce0008000f00 */
.L_x_199:
[----:B-1----:R1:W2:Y:S02]  /*9bd0*/  SYNCS.PHASECHK.TRANS64.TRYWAIT P0, [R0+URZ], R3 ;  /* 0x00000003000075a7 */ /* 0x0022a400080011ff */
[----:B--2---:R-:W-:Y:S05]  /*9be0*/  @!P0 NANOSLEEP.SYNCS 0x989680 ;  /* 0x009896800000895d */ /* 0x004fea0003900000 */
[----:B------:R-:W2:Y:S02]  /*9bf0*/  @!P0 SYNCS.PHASECHK.TRANS64 P0, [R0+URZ], R3 ;  /* 0x00000003000085a7 */ /* 0x000ea400080010ff */
[----:B--2---:R-:W-:Y:S05]  /*9c00*/  @!P0 BRA `(.L_x_199) ;  /* 0xfffffffc00f08947 */ /* 0x004fea000383ffff */
[----:B------:R-:W-:Y:S05]  /*9c10*/  BRA `(.L_x_200) ;  /* 0xffffffa800bc7947 */ /* 0x000fea000383ffff */
.L_x_83:
[----:B------:R-:W-:-:S07]  /*9c20*/  MOV R0, UR5 ;  /* 0x0000000500007c02 */ /* 0x000fce0008000f00 */
.L_x_201:
[----:B-1----:R1:W2:Y:S02]  /*9c30*/  SYNCS.PHASECHK.TRANS64.TRYWAIT P0, [R0+URZ], R3 ;  /* 0x00000003000075a7 */ /* 0x0022a400080011ff */
[----:B--2---:R-:W-:Y:S05]  /*9c40*/  @!P0 NANOSLEEP.SYNCS 0x989680 ;  /* 0x009896800000895d */ /* 0x004fea0003900000 */
[----:B------:R-:W2:Y:S02]  /*9c50*/  @!P0 SYNCS.PHASECHK.TRANS64 P0, [R0+URZ], R3 ;  /* 0x00000003000085a7 */ /* 0x000ea400080010ff */
[----:B--2---:R-:W-:Y:S05]  /*9c60*/  @!P0 BRA `(.L_x_201) ;  /* 0xfffffffc00f08947 */ /* 0x004fea000383ffff */
[----:B------:R-:W-:Y:S05]  /*9c70*/  BRA `(.L_x_202) ;  /* 0xffffffa800c87947 */ /* 0x000fea000383ffff */
.L_x_84:
[----:B-1----:R-:W-:-:S07]  /*9c80*/  MOV R0, UR4 ;  /* 0x0000000400007c02 */ /* 0x002fce0008000f00 */
.L_x_203:
[----:B-1----:R1:W2:Y:S02]  /*9c90*/  SYNCS.PHASECHK.TRANS64.TRYWAIT P0, [R0+URZ], R2 ;  /* 0x00000002000075a7 */ /* 0x0022a400080011ff */
[----:B--2---:R-:W-:Y:S05]  /*9ca0*/  @!P0 NANOSLEEP.SYNCS 0x989680 ;  /* 0x009896800000895d */ /* 0x004fea0003900000 */
[----:B------:R-:W2:Y:S02]  /*9cb0*/  @!P0 SYNCS.PHASECHK.TRANS64 P0, [R0+URZ], R2 ;  /* 0x00000002000085a7 */ /* 0x000ea400080010ff */
[----:B--2---:R-:W-:Y:S05]  /*9cc0*/  @!P0 BRA `(.L_x_203) ;  /* 0xfffffffc00f08947 */ /* 0x004fea000383ffff */
[----:B------:R-:W-:Y:S05]  /*9cd0*/  BRA `(.L_x_204) ;  /* 0xffffffa800d47947 */ /* 0x000fea000383ffff */
.L_x_89:
[----:B--2---:R2:W3:Y:S02]  /*9ce0*/  SYNCS.PHASECHK.TRANS64.TRYWAIT P0, [R12+URZ+0x160], R0 ;  /* 0x000160000c0075a7 */ /* 0x0044e400080011ff */
[----:B---3--:R-:W-:Y:S05]  /*9cf0*/  @!P0 NANOSLEEP.SYNCS 0x989680 ;  /* 0x009896800000895d */ /* 0x008fea0003900000 */
[----:B------:R-:W3:Y:S02]  /*9d00*/  @!P0 SYNCS.PHASECHK.TRANS64 P0, [R12+URZ+0x160], R0 ;  /* 0x000160000c0085a7 */ /* 0x000ee400080010ff */
[----:B---3--:R-:W-:Y:S05]  /*9d10*/  @!P0 BRA `(.L_x_89) ;  /* 0xfffffffc00f08947 */ /* 0x008fea000383ffff */
[----:B------:R-:W-:Y:S05]  /*9d20*/  BRA `(.L_x_205) ;  /* 0xffffffb000047947 */ /* 0x000fea000383ffff */
.L_x_92:
[----:B--2---:R-:W-:Y:S07]  /*9d30*/  MOV R0, UR21 ;  /* 0x0000001500007c02 */ /* 0x004fee0008000f00 */
.L_x_206:
[----:B--2---:R2:W3:Y:S02]  /*9d40*/  SYNCS.PHASECHK.TRANS64.TRYWAIT P2, [R0+URZ+0x158], R6 ;  /* 0x00015806000075a7 */ /* 0x0044e400080411ff */
[----:B---3--:R-:W-:Y:S05]  /*9d50*/  @!P2 NANOSLEEP.SYNCS 0x989680 ;  /* 0x009896800000a95d */ /* 0x008fea0003900000 */
[----:B------:R-:W3:Y:S02]  /*9d60*/  @!P2 SYNCS.PHASECHK.TRANS64 P2, [R0+URZ+0x158], R6 ;  /* 0x000158060000a5a7 */ /* 0x000ee400080410ff */
[----:B---3--:R-:W-:Y:S05]  /*9d70*/  @!P2 BRA `(.L_x_206) ;  /* 0xfffffffc00f0a947 */ /* 0x008fea000383ffff */
[----:B------:R-:W-:Y:S05]  /*9d80*/  BRA `(.L_x_91) ;  /* 0xffffffb4006c7947 */ /* 0x000fea000383ffff */
.L_x_95:
[----:B------:R-:W-:Y:S07]  /*9d90*/  MOV R0, UR21 ;  /* 0x0000001500007c02 */ /* 0x000fee0008000f00 */
.L_x_207:
[----:B--2---:R2:W3:Y:S02]  /*9da0*/  SYNCS.PHASECHK.TRANS64.TRYWAIT P0, [R0+URZ+0x130], R9 ;  /* 0x00013009000075a7 */ /* 0x0044e400080011ff */
[----:B---3--:R-:W-:Y:S05]  /*9db0*/  @!P0 NANOSLEEP.SYNCS 0x989680 ;  /* 0x009896800000895d */ /* 0x008fea0003900000 */
[----:B------:R-:W3:Y:S02]  /*9dc0*/  @!P0 SYNCS.PHASECHK.TRANS64 P0, [R0+URZ+0x130], R9 ;  /* 0x00013009000085a7 */ /* 0x000ee400080010ff */
[----:B---3--:R-:W-:Y:S05]  /*9dd0*/  @!P0 BRA `(.L_x_207) ;  /* 0xfffffffc00f08947 */ /* 0x008fea000383ffff */
[----:B------:R-:W-:Y:S05]  /*9de0*/  BRA `(.L_x_208) ;  /* 0xffffffb400c87947 */ /* 0x000fea000383ffff */
.L_x_96:
[----:B------:R-:W-:Y:S07]  /*9df0*/  MOV R0, UR21 ;  /* 0x0000001500007c02 */ /* 0x000fee0008000f00 */
.L_x_209:
[----:B--2---:R2:W3:Y:S02]  /*9e00*/  SYNCS.PHASECHK.TRANS64.TRYWAIT P0, [R0+URZ+0x138], R9 ;  /* 0x00013809000075a7 */ /* 0x0044e400080011ff */
[----:B---3--:R-:W-:Y:S05]  /*9e10*/  @!P0 NANOSLEEP.SYNCS 0x989680 ;  /* 0x009896800000895d */ /* 0x008fea0003900000 */
[----:B------:R-:W3:Y:S02]  /*9e20*/  @!P0 SYNCS.PHASECHK.TRANS64 P0, [R0+URZ+0x138], R9 ;  /* 0x00013809000085a7 */ /* 0x000ee400080010ff */
[----:B---3--:R-:W-:Y:S05]  /*9e30*/  @!P0 BRA `(.L_x_209) ;  /* 0xfffffffc00f08947 */ /* 0x008fea000383ffff */
[----:B------:R-:W-:Y:S05]  /*9e40*/  BRA `(.L_x_210) ;  /* 0xffffffb800007947 */ /* 0x000fea000383ffff */
.L_x_97:
[----:B------:R-:W-:Y:S07]  /*9e50*/  MOV R0, UR21 ;  /* 0x0000001500007c02 */ /* 0x000fee0008000f00 */
.L_x_211:
[----:B--2---:R2:W3:Y:S02]  /*9e60*/  SYNCS.PHASECHK.TRANS64.TRYWAIT P0, [R0+URZ+0x140], R9 ;  /* 0x00014009000075a7 */ /* 0x0044e400080011ff */
[----:B---3--:R-:W-:Y:S05]  /*9e70*/  @!P0 NANOSLEEP.SYNCS 0x989680 ;  /* 0x009896800000895d */ /* 0x008fea0003900000 */
[----:B------:R-:W3:Y:S02]  /*9e80*/  @!P0 SYNCS.PHASECHK.TRANS64 P0, [R0+URZ+0x140], R9 ;  /* 0x00014009000085a7 */ /* 0x000ee400080010ff */
[----:B---3--:R-:W-:Y:S05]  /*9e90*/  @!P0 BRA `(.L_x_211) ;  /* 0xfffffffc00f08947 */ /* 0x008fea000383ffff */
[----:B------:R-:W-:Y:S05]  /*9ea0*/  BRA `(.L_x_212) ;  /* 0xffffffb800447947 */ /* 0x000fea000383ffff */
.L_x_98:
[----:B------:R-:W-:Y:S07]  /*9eb0*/  MOV R0, UR21 ;  /* 0x0000001500007c02 */ /* 0x000fee0008000f00 */
.L_x_213:
[----:B--2---:R2:W3:Y:S02]  /*9ec0*/  SYNCS.PHASECHK.TRANS64.TRYWAIT P0, [R0+URZ+0x148], R9 ;  /* 0x00014809000075a7 */ /* 0x0044e400080011ff */
[----:B---3--:R-:W-:Y:S05]  /*9ed0*/  @!P0 NANOSLEEP.SYNCS 0x989680 ;  /* 0x009896800000895d */ /* 0x008fea0003900000 */
[----:B------:R-:W3:Y:S02]  /*9ee0*/  @!P0 SYNCS.PHASECHK.TRANS64 P0, [R0+URZ+0x148], R9 ;  /* 0x00014809000085a7 */ /* 0x000ee400080010ff */
[----:B---3--:R-:W-:Y:S05]  /*9ef0*/  @!P0 BRA `(.L_x_213) ;  /* 0xfffffffc00f08947 */ /* 0x008fea000383ffff */
[----:B------:R-:W-:Y:S05]  /*9f00*/  BRA `(.L_x_214) ;  /* 0xffffffb800847947 */ /* 0x000fea000383ffff */
.L_x_100:
[----:B------:R-:W-:-:S07]  /*9f10*/  MOV R0, UR21 ;  /* 0x0000001500007c02 */ /* 0x000fce0008000f00 */
.L_x_215:
[----:B---3--:R3:W4:Y:S02]  /*9f20*/  SYNCS.PHASECHK.TRANS64.TRYWAIT P0, [R0+URZ+0x130], R2 ;  /* 0x00013002000075a7 */ /* 0x00872400080011ff */
[----:B----4-:R-:W-:Y:S05]  /*9f30*/  @!P0 NANOSLEEP.SYNCS 0x989680 ;  /* 0x009896800000895d */ /* 0x010fea0003900000 */
[----:B------:R-:W4:Y:S02]  /*9f40*/  @!P0 SYNCS.PHASECHK.TRANS64 P0, [R0+URZ+0x130], R2 ;  /* 0x00013002000085a7 */ /* 0x000f2400080010ff */
[----:B----4-:R-:W-:Y:S05]  /*9f50*/  @!P0 BRA `(.L_x_215) ;  /* 0xfffffffc00f08947 */ /* 0x010fea000383ffff */
[----:B------:R-:W-:Y:S05]  /*9f60*/  BRA `(.L_x_216) ;  /* 0xffffffb800fc7947 */ /* 0x000fea000383ffff */
.L_x_101:
[----:B---3--:R-:W-:-:S07]  /*9f70*/  MOV R0, UR21 ;  /* 0x0000001500007c02 */ /* 0x008fce0008000f00 */
.L_x_217:
[----:B---3--:R3:W4:Y:S02]  /*9f80*/  SYNCS.PHASECHK.TRANS64.TRYWAIT P0, [R0+URZ+0x138], R2 ;  /* 0x00013802000075a7 */ /* 0x00872400080011ff */
[----:B----4-:R-:W-:Y:S05]  /*9f90*/  @!P0 NANOSLEEP.SYNCS 0x989680 ;  /* 0x009896800000895d */ /* 0x010fea0003900000 */
[----:B------:R-:W4:Y:S02]  /*9fa0*/  @!P0 SYNCS.PHASECHK.TRANS64 P0, [R0+URZ+0x138], R2 ;  /* 0x00013802000085a7 */ /* 0x000f2400080010ff */
[----:B----4-:R-:W-:Y:S05]  /*9fb0*/  @!P0 BRA `(.L_x_217) ;  /* 0xfffffffc00f08947 */ /* 0x010fea000383ffff */
[----:B------:R-:W-:Y:S05]  /*9fc0*/  BRA `(.L_x_218) ;  /* 0xffffffb800ec7947 */ /* 0x000fea000383ffff */
.L_x_102:
[----:B---3--:R-:W-:-:S07]  /*9fd0*/  MOV R0, UR21 ;  /* 0x0000001500007c02 */ /* 0x008fce0008000f00 */
.L_x_219:
[----:B---3--:R3:W4:Y:S02]  /*9fe0*/  SYNCS.PHASECHK.TRANS64.TRYWAIT P0, [R0+URZ+0x140], R2 ;  /* 0x00014002000075a7 */ /* 0x00872400080011ff */
[----:B----4-:R-:W-:Y:S05]  /*9ff0*/  @!P0 NANOSLEEP.SYNCS 0x989680 ;  /* 0x009896800000895d */ /* 0x010fea0003900000 */
[----:B------:R-:W4:Y:S02]  /*a000*/  @!P0 SYNCS.PHASECHK.TRANS64 P0, [R0+URZ+0x140], R2 ;  /* 0x00014002000085a7 */ /* 0x000f2400080010ff */
[----:B----4-:R-:W-:Y:S05]  /*a010*/  @!P0 BRA `(.L_x_219) ;  /* 0xfffffffc00f08947 */ /* 0x010fea000383ffff */
[----:B------:R-:W-:Y:S05]  /*a020*/  BRA `(.L_x_220) ;  /* 0xffffffb800dc7947 */ /* 0x000fea000383ffff */
.L_x_104:
[----:B--2---:R2:W3:Y:S02]  /*a030*/  SYNCS.PHASECHK.TRANS64.TRYWAIT P0, [R3+URZ+0x160], R0 ;  /* 0x00016000030075a7 */ /* 0x0044e400080011ff */
[----:B---3--:R-:W-:Y:S05]  /*a040*/  @!P0 NANOSLEEP.SYNCS 0x989680 ;  /* 0x009896800000895d */ /* 0x008fea0003900000 */
[----:B------:R-:W3:Y:S02]  /*a050*/  @!P0 SYNCS.PHASECHK.TRANS64 P0, [R3+URZ+0x160], R0 ;  /* 0x00016000030085a7 */ /* 0x000ee400080010ff */
[----:B---3--:R-:W-:Y:S05]  /*a060*/  @!P0 BRA `(.L_x_104) ;  /* 0xfffffffc00f08947 */ /* 0x008fea000383ffff */
[----:B------:R-:W-:Y:S05]  /*a070*/  BRA `(.L_x_221) ;  /* 0xffffffbc00b07947 */ /* 0x000fea000383ffff */
.L_x_115:
[----:B-1----:R-:W-:Y:S04]  /*a080*/  MOV R0, UR44 ;  /* 0x0000002c00007c02 */ /* 0x002fe80008000f00 */
[----:B------:R1:W2:Y:S03]  /*a090*/  SYNCS.PHASECHK.TRANS64.TRYWAIT P0, [R0+URZ+0x110], R3 ;  /* 0x00011003000075a7 */ /* 0x0002a600080011ff */
[----:B--2---:R-:W-:Y:S05]  /*a0a0*/  @!P0 NANOSLEEP.SYNCS 0x989680 ;  /* 0x009896800000895d */ /* 0x004fea0003900000 */
[----:B------:R-:W2:Y:S02]  /*a0b0*/  @!P0 SYNCS.PHASECHK.TRANS64 P0, [R0+URZ+0x110], R3 ;  /* 0x00011003000085a7 */ /* 0x000ea400080010ff */
[----:B--2---:R-:W-:Y:S05]  /*a0c0*/  @!P0 BRA `(.L_x_115) ;  /* 0xfffffffc00ec8947 */ /* 0x004fea000383ffff */
[----:B------:R-:W-:Y:S05]  /*a0d0*/  BRA `(.L_x_114) ;  /* 0xffffffcc00047947 */ /* 0x000fea000383ffff */
.L_x_117:
[----:B-1----:R1:W3:Y:S02]  /*a0e0*/  SYNCS.PHASECHK.TRANS64.TRYWAIT P1, [R26+URZ+0x180], R2 ;  /* 0x000180021a0075a7 */ /* 0x0022e400080211ff */
[----:B---3--:R-:W-:Y:S05]  /*a0f0*/  @!P1 NANOSLEEP.SYNCS 0x989680 ;  /* 0x009896800000995d */ /* 0x008fea0003900000 */
[----:B------:R-:W3:Y:S02]  /*a100*/  @!P1 SYNCS.PHASECHK.TRANS64 P1, [R26+URZ+0x180], R2 ;  /* 0x000180021a0095a7 */ /* 0x000ee400080210ff */
[----:B---3--:R-:W-:Y:S05]  /*a110*/  @!P1 BRA `(.L_x_117) ;  /* 0xfffffffc00f09947 */ /* 0x008fea000383ffff */
[----:B------:R-:W-:Y:S05]  /*a120*/  BRA `(.L_x_116) ;  /* 0xffffffcc00287947 */ /* 0x000fea000383ffff */
.L_x_126:
[----:B---3--:R3:W4:Y:S02]  /*a130*/  SYNCS.PHASECHK.TRANS64.TRYWAIT P0, [R4+URZ+0x110], R0 ;  /* 0x00011000040075a7 */ /* 0x00872400080011ff */
[----:B----4-:R-:W-:Y:S05]  /*a140*/  @!P0 NANOSLEEP.SYNCS 0x989680 ;  /* 0x009896800000895d */ /* 0x010fea0003900000 */
[----:B------:R-:W4:Y:S02]  /*a150*/  @!P0 SYNCS.PHASECHK.TRANS64 P0, [R4+URZ+0x110], R0 ;  /* 0x00011000040085a7 */ /* 0x000f2400080010ff */
[----:B----4-:R-:W-:Y:S05]  /*a160*/  @!P0 BRA `(.L_x_126) ;  /* 0xfffffffc00f08947 */ /* 0x010fea000383ffff */
[----:B------:R-:W-:Y:S05]  /*a170*/  BRA `(.L_x_125) ;  /* 0xffffffd400147947 */ /* 0x000fea000383ffff */
.L_x_134:
[----:B-1----:R1:W4:Y:S02]  /*a180*/  SYNCS.PHASECHK.TRANS64.TRYWAIT P0, [R2+URZ+0x110], R4 ;  /* 0x00011004020075a7 */ /* 0x00232400080011ff */
[----:B----4-:R-:W-:Y:S05]  /*a190*/  @!P0 NANOSLEEP.SYNCS 0x989680 ;  /* 0x009896800000895d */ /* 0x010fea0003900000 */
[----:B------:R-:W4:Y:S02]  /*a1a0*/  @!P0 SYNCS.PHASECHK.TRANS64 P0, [R2+URZ+0x110], R4 ;  /* 0x00011004020085a7 */ /* 0x000f2400080010ff */
[----:B----4-:R-:W-:Y:S05]  /*a1b0*/  @!P0 BRA `(.L_x_134) ;  /* 0xfffffffc00f08947 */ /* 0x010fea000383ffff */
[----:B------:R-:W-:Y:S05]  /*a1c0*/  BRA `(.L_x_133) ;  /* 0xffffffdc00207947 */ /* 0x000fea000383ffff */
.L_x_142:
[----:B---3--:R3:W4:Y:S02]  /*a1d0*/  SYNCS.PHASECHK.TRANS64.TRYWAIT P0, [R3+URZ+0x110], R0 ;  /* 0x00011000030075a7 */ /* 0x00872400080011ff */
[----:B----4-:R-:W-:Y:S05]  /*a1e0*/  @!P0 NANOSLEEP.SYNCS 0x989680 ;  /* 0x009896800000895d */ /* 0x010fea0003900000 */
[----:B------:R-:W4:Y:S02]  /*a1f0*/  @!P0 SYNCS.PHASECHK.TRANS64 P0, [R3+URZ+0x110], R0 ;  /* 0x00011000030085a7 */ /* 0x000f2400080010ff */
[----:B----4-:R-:W-:Y:S05]  /*a200*/  @!P0 BRA `(.L_x_142) ;  /* 0xfffffffc00f08947 */ /* 0x010fea000383ffff */
[----:B------:R-:W-:Y:S05]  /*a210*/  BRA `(.L_x_141) ;  /* 0xffffffe400287947 */ /* 0x000fea000383ffff */
        .weak           $__internal_0_$__cuda_sm10x_tcgen05_guardrail_trap_col_being_dealloced_not_returned_by_alloc
        .type           $__internal_0_$__cuda_sm10x_tcgen05_guardrail_trap_col_being_dealloced_not_returned_by_alloc,@function
        .size           $__internal_0_$__cuda_sm10x_tcgen05_guardrail_trap_col_being_dealloced_not_returned_by_alloc,($__internal_1_$__cuda_sm10x_tcgen05_guardrail_trap_phase_invalid_during_alloc - $__internal_0_$__cuda_sm10x_tcgen05_guardrail_trap_col_being_dealloced_not_returned_by_alloc)
$__internal_0_$__cuda_sm10x_tcgen05_guardrail_trap_col_being_dealloced_not_returned_by_alloc:
[----:B------:R-:W-:Y:S05]  /*a220*/  BPT.TRAP 0x1 ;  /* 0x000000040000795c */ /* 0x000fea0000300000 */
[----:B------:R-:W-:-:S04]  /*a230*/  HFMA2 R3, -RZ, RZ, 0, 0 ;  /* 0x00000000ff037431 */ /* 0x000fc800000001ff */
[----:B------:R-:W-:Y:S05]  /*a240*/  RET.REL.NODEC R2 `(_ZN7cutlass13device_kernelINS_4gemm6kernel13GemmUniversalIN4cute5tupleIJiiiiEEENS1_10collective13CollectiveMmaINS1_35MainloopSm100TmaUmmaWarpSpecializedILi17ELi2ELi4ENS5_IJNS4_1CILi4EEESB_NSA_ILi1EEEEEEEENS5_IJNSA_ILi64EEENSA_ILi128EEENSA_ILi32EEEEEENS_6half_tENS5_IJlSC_lEEESJ_SK_NS4_8TiledMMAINS4_8MMA_AtomIJNS4_20SM100_MMA_F16BF16_SSISJ_SJ_fLi64ELi128ELNS4_4UMMA5MajorE0ELSP_0ELNSO_7ScaleInE0ELSQ_0EEEEEENS4_6LayoutINS5_IJSC_SC_SC_EEENS5_IJNSA_ILi0EEESV_SV_EEEEENS5_IJNS4_10UnderscoreESY_SY_EEEEENS4_23SM90_TMA_LOAD_MULTICASTENS4_14ComposedLayoutINS4_7SwizzleILi2ELi4ELi3EEENS4_18smem_ptr_flag_bitsILi16EEENST_INS5_IJNSA_ILi8EEESH_EEENS5_IJSH_SC_EEEEEEEvNS4_8identityES11_S1B_vS1C_EENS_8epilogue10collective18CollectiveEpilogueINS1E_23Sm100TmaWarpSpecializedILi4ELi2ELi16ELb1ELb0EEEJSI_NS5_IJNST_ISF_SC_EENST_ISH_SC_EEEEESJ_SK_SJ_SK_NS1E_6fusion15FusionCallbacksIS1I_NS1M_17LinearCombinationISJ_fSJ_fLNS_15FloatRoundStyleE2EEESI_S1L_JEEENS4_5SM1004TMEM4LOAD26SM100_TMEM_LOAD_16dp256b4xENS4_13SM90_TMA_LOADES1B_NS4_17SM75_U32x4_LDSM_NENS4_14SM90_TMA_STOREES1B_NS4_17SM90_U32x4_STSM_NENS4_39AutoVectorizingCopyWithAssumedAlignmentILi128EEEEEEvvEEEEvNT_6ParamsE) ;  /* 0xffffff5c026c7950 */ /* 0x000fea0003c3ffff */
        .weak           $__internal_1_$__cuda_sm10x_tcgen05_guardrail_trap_phase_invalid_during_alloc
        .type           $__internal_1_$__cuda_sm10x_tcgen05_guardrail_trap_phase_invalid_during_alloc,@function
        .size           $__internal_1_$__cuda_sm10x_tcgen05_guardrail_trap_phase_invalid_during_alloc,($__internal_2_$__cuda_sm10x_tcgen05_guardrail_trap_unallocated_columns_being_dealloced - $__internal_1_$__cuda_sm10x_tcgen05_guardrail_trap_phase_invalid_during_alloc)
$__internal_1_$__cuda_sm10x_tcgen05_guardrail_trap_phase_invalid_during_alloc:
[----:B------:R-:W-:Y:S05]  /*a250*/  BPT.TRAP 0x1 ;  /* 0x000000040000795c */ /* 0x000fea0000300000 */
[----:B------:R-:W-:-:S04]  /*a260*/  MOV R5, 0x0 ;  /* 0x0000000000057802 */ /* 0x000fc80000000f00 */
[----:B------:R-:W-:Y:S05]  /*a270*/  RET.REL.NODEC R4 `(_ZN7cutlass13device_kernelINS_4gemm6kernel13GemmUniversalIN4cute5tupleIJiiiiEEENS1_10collective13CollectiveMmaINS1_35MainloopSm100TmaUmmaWarpSpecializedILi17ELi2ELi4ENS5_IJNS4_1CILi4EEESB_NSA_ILi1EEEEEEEENS5_IJNSA_ILi64EEENSA_ILi128EEENSA_ILi32EEEEEENS_6half_tENS5_IJlSC_lEEESJ_SK_NS4_8TiledMMAINS4_8MMA_AtomIJNS4_20SM100_MMA_F16BF16_SSISJ_SJ_fLi64ELi128ELNS4_4UMMA5MajorE0ELSP_0ELNSO_7ScaleInE0ELSQ_0EEEEEENS4_6LayoutINS5_IJSC_SC_SC_EEENS5_IJNSA_ILi0EEESV_SV_EEEEENS5_IJNS4_10UnderscoreESY_SY_EEEEENS4_23SM90_TMA_LOAD_MULTICASTENS4_14ComposedLayoutINS4_7SwizzleILi2ELi4ELi3EEENS4_18smem_ptr_flag_bitsILi16EEENST_INS5_IJNSA_ILi8EEESH_EEENS5_IJSH_SC_EEEEEEEvNS4_8identityES11_S1B_vS1C_EENS_8epilogue10collective18CollectiveEpilogueINS1E_23Sm100TmaWarpSpecializedILi4ELi2ELi16ELb1ELb0EEEJSI_NS5_IJNST_ISF_SC_EENST_ISH_SC_EEEEESJ_SK_SJ_SK_NS1E_6fusion15FusionCallbacksIS1I_NS1M_17LinearCombinationISJ_fSJ_fLNS_15FloatRoundStyleE2EEESI_S1L_JEEENS4_5SM1004TMEM4LOAD26SM100_TMEM_LOAD_16dp256b4xENS4_13SM90_TMA_LOADES1B_NS4_17SM75_U32x4_LDSM_NENS4_14SM90_TMA_STOREES1B_NS4_17SM90_U32x4_STSM_NENS4_39AutoVectorizingCopyWithAssumedAlignmentILi128EEEEEEvvEEEEvNT_6ParamsE) ;  /* 0xffffff5c04607950 */ /* 0x000fea0003c3ffff */
        .weak           $__internal_2_$__cuda_sm10x_tcgen05_guardrail_trap_unallocated_columns_being_dealloced
        .type           $__internal_2_$__cuda_sm10x_tcgen05_guardrail_trap_unallocated_columns_being_dealloced,@function
        .size           $__internal_2_$__cuda_sm10x_tcgen05_guardrail_trap_unallocated_columns_being_dealloced,(.L_x_223 - $__internal_2_$__cuda_sm10x_tcgen05_guardrail_trap_unallocated_columns_being_dealloced)
$__internal_2_$__cuda_sm10x_tcgen05_guardrail_trap_unallocated_columns_being_dealloced:
[----:B------:R-:W-:Y:S05]  /*a280*/  BPT.TRAP 0x1 ;  /* 0x000000040000795c */ /* 0x000fea0000300000 */
[----:B------:R-:W-:-:S04]  /*a290*/  HFMA2 R3, -RZ, RZ, 0, 0 ;  /* 0x00000000ff037431 */ /* 0x000fc800000001ff */
[----:B------:R-:W-:Y:S05]  /*a2a0*/  RET.REL.NODEC R2 `(_ZN7cutlass13device_kernelINS_4gemm6kernel13GemmUniversalIN4cute5tupleIJiiiiEEENS1_10collective13CollectiveMmaINS1_35MainloopSm100TmaUmmaWarpSpecializedILi17ELi2ELi4ENS5_IJNS4_1CILi4EEESB_NSA_ILi1EEEEEEEENS5_IJNSA_ILi64EEENSA_ILi128EEENSA_ILi32EEEEEENS_6half_tENS5_IJlSC_lEEESJ_SK_NS4_8TiledMMAINS4_8MMA_AtomIJNS4_20SM100_MMA_F16BF16_SSISJ_SJ_fLi64ELi128ELNS4_4UMMA5MajorE0ELSP_0ELNSO_7ScaleInE0ELSQ_0EEEEEENS4_6LayoutINS5_IJSC_SC_SC_EEENS5_IJNSA_ILi0EEESV_SV_EEEEENS5_IJNS4_10UnderscoreESY_SY_EEEEENS4_23SM90_TMA_LOAD_MULTICASTENS4_14ComposedLayoutINS4_7SwizzleILi2ELi4ELi3EEENS4_18smem_ptr_flag_bitsILi16EEENST_INS5_IJNSA_ILi8EEESH_EEENS5_IJSH_SC_EEEEEEEvNS4_8identityES11_S1B_vS1C_EENS_8epilogue10collective18CollectiveEpilogueINS1E_23Sm100TmaWarpSpecializedILi4ELi2ELi16ELb1ELb0EEEJSI_NS5_IJNST_ISF_SC_EENST_ISH_SC_EEEEESJ_SK_SJ_SK_NS1E_6fusion15FusionCallbacksIS1I_NS1M_17LinearCombinationISJ_fSJ_fLNS_15FloatRoundStyleE2EEESI_S1L_JEEENS4_5SM1004TMEM4LOAD26SM100_TMEM_LOAD_16dp256b4xENS4_13SM90_TMA_LOADES1B_NS4_17SM75_U32x4_LDSM_NENS4_14SM90_TMA_STOREES1B_NS4_17SM90_U32x4_STSM_NENS4_39AutoVectorizingCopyWithAssumedAlignmentILi128EEEEEEvvEEEEvNT_6ParamsE) ;  /* 0xffffff5c02547950 */ /* 0x000fea0003c3ffff */
.L_x_222:
[----:B------:R-:W-:-:S00]  /*a2b0*/  BRA `(.L_x_222) ;  /* 0xfffffffc00fc7947 */ /* 0x000fc0000383ffff */
[----:B------:R-:W-:-:S00]  /*a2c0*/  NOP ;  /* 0x0000000000007918 */ /* 0x000fc00000000000 */
        /* <DEDUP_REMOVED lines=11> */
.L_x_223:


//--------------------- .nv.global.init           --------------------------
	.section	.nv.global.init,"aw",@progbits
.nv.global.init:
	.type		$str$27,@object
	.size		$str$27,($str$28 - $str$27)
$str$27:
        /*0000*/ 	.byte	0x28, 0x61, 0x64, 0x64, 0x72, 0x65, 0x73, 0x73, 0x20, 0x26, 0x20, 0x6d, 0x61, 0x73, 0x6b, 0x29
        /*0010*/ 	.byte	0x20, 0x3d, 0x3d, 0x20, 0x30, 0x00
	.type		$str$28,@object
	.size		$str$28,($str$26 - $str$28)
$str$28:
        /*0016*/ 	.byte	0x2f, 0x74, 0x6d, 0x70, 0x2f, 0x63, 0x75, 0x74, 0x6c, 0x61, 0x73, 0x73, 0x5f, 0x73, 0x77, 0x65
        /*0026*/ 	.byte	0x65, 0x70, 0x5f, 0x73, 0x72, 0x63, 0x2f, 0x69, 0x6e, 0x63, 0x6c, 0x75, 0x64, 0x65, 0x2f, 0x63
        /*0036*/ 	.byte	0x75, 0x74, 0x65, 0x2f, 0x70, 0x6f, 0x69, 0x6e, 0x74, 0x65, 0x72, 0x5f, 0x66, 0x6c, 0x61, 0x67
        /*0046*/ 	.byte	0x67, 0x65, 0x64, 0x2e, 0x68, 0x70, 0x70, 0x00
	.type		$str$26,@object
	.size		$str$26,($str$25 - $str$26)
$str$26:
        /*004e*/ 	.byte	0x2f, 0x74, 0x6d, 0x70, 0x2f, 0x63, 0x75, 0x74, 0x6c, 0x61, 0x73, 0x73, 0x5f, 0x73, 0x77, 0x65
        /*005e*/ 	.byte	0x65, 0x70, 0x5f, 0x73, 0x72, 0x63, 0x2f, 0x69, 0x6e, 0x63, 0x6c, 0x75, 0x64, 0x65, 0x2f, 0x63
        /*006e*/ 	.byte	0x75, 0x74, 0x65, 0x2f, 0x61, 0x74, 0x6f, 0x6d, 0x2f, 0x63, 0x6f, 0x70, 0x79, 0x5f, 0x74, 0x72
        /*007e*/ 	.byte	0x61, 0x69, 0x74, 0x73, 0x5f, 0x73, 0x6d, 0x31, 0x30, 0x30, 0x2e, 0x68, 0x70, 0x70, 0x00
	.type		$str$25,@object
	.size		$str$25,(__unnamed_1 - $str$25)
$str$25:
        /*008d*/ 	.byte	0x28, 0x28, 0x75, 0x69, 0x6e, 0x74, 0x33, 0x32, 0x5f, 0x74, 0x28, 0x74, 0x68, 0x72, 0x65, 0x61
        /*009d*/ 	.byte	0x64, 0x49, 0x64, 0x78, 0x2e, 0x78, 0x29, 0x20, 0x2f, 0x20, 0x33, 0x32, 0x29, 0x20, 0x25, 0x20
        /*00ad*/ 	.byte	0x34, 0x29, 0x20, 0x3d, 0x3d, 0x20, 0x28, 0x28, 0x28, 0x74, 0x6d, 0x65, 0x6d, 0x5f, 0x61, 0x64
        /*00bd*/ 	.byte	0x64, 0x72, 0x20, 0x3e, 0x3e, 0x20, 0x31, 0x36, 0x29, 0x20, 0x2f, 0x20, 0x33, 0x32, 0x29, 0x20
        /*00cd*/ 	.byte	0x25, 0x20, 0x34, 0x29, 0x00
	.type		__unnamed_1,@object
	.size		__unnamed_1,(__unnamed_2 - __unnamed_1)
__unnamed_1:
        /*00d2*/ 	.byte	0x61, 0x75, 0x74, 0x6f, 0x20, 0x63, 0x75, 0x74, 0x65, 0x3a, 0x3a, 0x61, 0x73, 0x5f, 0x70, 0x6f
        /* <DEDUP_REMOVED lines=24> */
        /*0262*/ 	.byte	0x3e, 0x3e, 0x3e, 0x5d, 0x00
	.type		__unnamed_2,@object
	.size		__unnamed_2,(.L_2 - __unnamed_2)
__unnamed_2:
        /* <DEDUP_REMOVED lines=46> */
.L_2:


//--------------------- .nv.shared._ZN7cutlass13device_kernelINS_4gemm6kernel13GemmUniversalIN4cute5tupleIJiiiiEEENS1_10collective13CollectiveMmaINS1_35MainloopSm100TmaUmmaWarpSpecializedILi17ELi2ELi4ENS5_IJNS4_1CILi4EEESB_NSA_ILi1EEEEEEEENS5_IJNSA_ILi64EEENSA_ILi128EEENSA_ILi32EEEEEENS_6half_tENS5_IJlSC_lEEESJ_SK_NS4_8TiledMMAINS4_8MMA_AtomIJNS4_20SM100_MMA_F16BF16_SSISJ_SJ_fLi64ELi128ELNS4_4UMMA5MajorE0ELSP_0ELNSO_7ScaleInE0ELSQ_0EEEEEENS4_6LayoutINS5_IJSC_SC_SC_EEENS5_IJNSA_ILi0EEESV_SV_EEEEENS5_IJNS4_10UnderscoreESY_SY_EEEEENS4_23SM90_TMA_LOAD_MULTICASTENS4_14ComposedLayoutINS4_7SwizzleILi2ELi4ELi3EEENS4_18smem_ptr_flag_bitsILi16EEENST_INS5_IJNSA_ILi8EEESH_EEENS5_IJSH_SC_EEEEEEEvNS4_8identityES11_S1B_vS1C_EENS_8epilogue10collective18CollectiveEpilogueINS1E_23Sm100TmaWarpSpecializedILi4ELi2ELi16ELb1ELb0EEEJSI_NS5_IJNST_ISF_SC_EENST_ISH_SC_EEEEESJ_SK_SJ_SK_NS1E_6fusion15FusionCallbacksIS1I_NS1M_17LinearCombinationISJ_fSJ_fLNS_15FloatRoundStyleE2EEESI_S1L_JEEENS4_5SM1004TMEM4LOAD26SM100_TMEM_LOAD_16dp256b4xENS4_13SM90_TMA_LOADES1B_NS4_17SM75_U32x4_LDSM_NENS4_14SM90_TMA_STOREES1B_NS4_17SM90_U32x4_STSM_NENS4_39AutoVectorizingCopyWithAssumedAlignmentILi128EEEEEEvvEEEEvNT_6ParamsE --------------------------
	.section	.nv.shared._ZN7cutlass13device_kernelINS_4gemm6kernel13GemmUniversalIN4cute5tupleIJiiiiEEENS1_10collective13CollectiveMmaINS1_35MainloopSm100TmaUmmaWarpSpecializedILi17ELi2ELi4ENS5_IJNS4_1CILi4EEESB_NSA_ILi1EEEEEEEENS5_IJNSA_ILi64EEENSA_ILi128EEENSA_ILi32EEEEEENS_6half_tENS5_IJlSC_lEEESJ_SK_NS4_8TiledMMAINS4_8MMA_AtomIJNS4_20SM100_MMA_F16BF16_SSISJ_SJ_fLi64ELi128ELNS4_4UMMA5MajorE0ELSP_0ELNSO_7ScaleInE0ELSQ_0EEEEEENS4_6LayoutINS5_IJSC_SC_SC_EEENS5_IJNSA_ILi0EEESV_SV_EEEEENS5_IJNS4_10UnderscoreESY_SY_EEEEENS4_23SM90_TMA_LOAD_MULTICASTENS4_14ComposedLayoutINS4_7SwizzleILi2ELi4ELi3EEENS4_18smem_ptr_flag_bitsILi16EEENST_INS5_IJNSA_ILi8EEESH_EEENS5_IJSH_SC_EEEEEEEvNS4_8identityES11_S1B_vS1C_EENS_8epilogue10collective18CollectiveEpilogueINS1E_23Sm100TmaWarpSpecializedILi4ELi2ELi16ELb1ELb0EEEJSI_NS5_IJNST_ISF_SC_EENST_ISH_SC_EEEEESJ_SK_SJ_SK_NS1E_6fusion15FusionCallbacksIS1I_NS1M_17LinearCombinationISJ_fSJ_fLNS_15FloatRoundStyleE2EEESI_S1L_JEEENS4_5SM1004TMEM4LOAD26SM100_TMEM_LOAD_16dp256b4xENS4_13SM90_TMA_LOADES1B_NS4_17SM75_U32x4_LDSM_NENS4_14SM90_TMA_STOREES1B_NS4_17SM90_U32x4_STSM_NENS4_39AutoVectorizingCopyWithAssumedAlignmentILi128EEEEEEvvEEEEvNT_6ParamsE,"aw",@nobits
	.sectionflags	@""
	.align	16
	.zero		1024


//--------------------- .nv.shared.reserved.0     --------------------------
	.section	.nv.shared.reserved.0,"aw",@nobits
	.weak		__nv_reservedSMEM_offset_0_alias
	.size		__nv_reservedSMEM_offset_0_alias, 0, 64
	.other		__nv_reservedSMEM_offset_0_alias,@"STO_CUDA_RESERVED_SHARED STV_DEFAULT"
__nv_reservedSMEM_offset_0_alias:
	.zero		0
.nv.shared.reserved.0:
	.zero		64
	.weak		__nv_reservedSMEM_tcgen05_partition
	.type		__nv_reservedSMEM_tcgen05_partition,@object
	.size		__nv_reservedSMEM_tcgen05_partition,(.L_0 - __nv_reservedSMEM_tcgen05_partition)
__nv_reservedSMEM_tcgen05_partition:
	.zero		32
.L_0:


//--------------------- .nv.global                --------------------------
	.section	.nv.global,"aw",@nobits
.nv.global:
	.type		_ZN40_INTERNAL_7516767d_4_k_cu_12a7de44_246504cute1_E,@object
	.size		_ZN40_INTERNAL_7516767d_4_k_cu_12a7de44_246504cute1_E,(_ZN40_INTERNAL_7516767d_4_k_cu_12a7de44_246504cuda3std3__45__cpo6cbeginE - _ZN40_INTERNAL_7516767d_4_k_cu_12a7de44_246504cute1_E)
_ZN40_INTERNAL_7516767d_4_k_cu_12a7de44_246504cute1_E:
	.zero		1
	.type		_ZN40_INTERNAL_7516767d_4_k_cu_12a7de44_246504cuda3std3__45__cpo6cbeginE,@object
	.size		_ZN40_INTERNAL_7516767d_4_k_cu_12a7de44_246504cuda3std3__45__cpo6cbeginE,(_ZN40_INTERNAL_7516767d_4_k_cu_12a7de44_246504cuda3std3__48in_placeE - _ZN40_INTERNAL_7516767d_4_k_cu_12a7de44_246504cuda3std3__45__cpo6cbeginE)
_ZN40_INTERNAL_7516767d_4_k_cu_12a7de44_246504cuda3std3__45__cpo6cbeginE:
	.zero		1
	.type		_ZN40_INTERNAL_7516767d_4_k_cu_12a7de44_246504cuda3std3__48in_placeE,@object
	.size		_ZN40_INTERNAL_7516767d_4_k_cu_12a7de44_246504cuda3std3__48in_placeE,(_ZN40_INTERNAL_7516767d_4_k_cu_12a7de44_246504cuda3std6ranges3__45__cpo9iter_moveE - _ZN40_INTERNAL_7516767d_4_k_cu_12a7de44_246504cuda3std3__48in_placeE)
_ZN40_INTERNAL_7516767d_4_k_cu_12a7de44_246504cuda3std3__48in_placeE:
	.zero		1
	.type		_ZN40_INTERNAL_7516767d_4_k_cu_12a7de44_246504cuda3std6ranges3__45__cpo9iter_moveE,@object
	.size		_ZN40_INTERNAL_7516767d_4_k_cu_12a7de44_246504cuda3std6ranges3__45__cpo9iter_moveE,(_ZN40_INTERNAL_7516767d_4_k_cu_12a7de44_246504cuda3std3__45__cpo5beginE - _ZN40_INTERNAL_7516767d_4_k_cu_12a7de44_246504cuda3std6ranges3__45__cpo9iter_moveE)
_ZN40_INTERNAL_7516767d_4_k_cu_12a7de44_246504cuda3std6ranges3__45__cpo9iter_moveE:
	.zero		1
	.type		_ZN40_INTERNAL_7516767d_4_k_cu_12a7de44_246504cuda3std3__45__cpo5beginE,@object
	.size		_ZN40_INTERNAL_7516767d_4_k_cu_12a7de44_246504cuda3std3__45__cpo5beginE,(_ZN40_INTERNAL_7516767d_4_k_cu_12a7de44_246504cuda3std3__442_GLOBAL__N__7516767d_4_k_cu_12a7de44_246506ignoreE - _ZN40_INTERNAL_7516767d_4_k_cu_12a7de44_246504cuda3std3__45__cpo5beginE)
_ZN40_INTERNAL_7516767d_4_k_cu_12a7de44_246504cuda3std3__45__cpo5beginE:
	.zero		1
	.type		_ZN40_INTERNAL_7516767d_4_k_cu_12a7de44_246504cuda3std3__442_GLOBAL__N__7516767d_4_k_cu_12a7de44_246506ignoreE,@object
	.size		_ZN40_INTERNAL_7516767d_4_k_cu_12a7de44_246504cuda3std3__442_GLOBAL__N__7516767d_4_k_cu_12a7de44_246506ignoreE,(_ZN40_INTERNAL_7516767d_4_k_cu_12a7de44_246504cute7productE - _ZN40_INTERNAL_7516767d_4_k_cu_12a7de44_246504cuda3std3__442_GLOBAL__N__7516767d_4_k_cu_12a7de44_246506ignoreE)
_ZN40_INTERNAL_7516767d_4_k_cu_12a7de44_246504cuda3std3__442_GLOBAL__N__7516767d_4_k_cu_12a7de44_246506ignoreE:
	.zero		1
	.type		_ZN40_INTERNAL_7516767d_4_k_cu_12a7de44_246504cute7productE,@object
	.size		_ZN40_INTERNAL_7516767d_4_k_cu_12a7de44_246504cute7productE,(_ZN40_INTERNAL_7516767d_4_k_cu_12a7de44_246504cuda3std3__45__cpo3endE - _ZN40_INTERNAL_7516767d_4_k_cu_12a7de44_246504cute7productE)
_ZN40_INTERNAL_7516767d_4_k_cu_12a7de44_246504cute7productE:
	.zero		1
	.type		_ZN40_INTERNAL_7516767d_4_k_cu_12a7de44_246504cuda3std3__45__cpo3endE,@object
	.size		_ZN40_INTERNAL_7516767d_4_k_cu_12a7de44_246504cuda3std3__45__cpo3endE,(_ZN40_INTERNAL_7516767d_4_k_cu_12a7de44_246504cuda3std3__419piecewise_constructE - _ZN40_INTERNAL_7516767d_4_k_cu_12a7de44_246504cuda3std3__45__cpo3endE)
_ZN40_INTERNAL_7516767d_4_k_cu_12a7de44_246504cuda3std3__45__cpo3endE:
	.zero		1
	.type		_ZN40_INTERNAL_7516767d_4_k_cu_12a7de44_246504cuda3std3__419piecewise_constructE,@object
	.size		_ZN40_INTERNAL_7516767d_4_k_cu_12a7de44_246504cuda3std3__419piecewise_constructE,(_ZN40_INTERNAL_7516767d_4_k_cu_12a7de44_246504cuda3std3__45__cpo4cendE - _ZN40_INTERNAL_7516767d_4_k_cu_12a7de44_246504cuda3std3__419piecewise_constructE)
_ZN40_INTERNAL_7516767d_4_k_cu_12a7de44_246504cuda3std3__419piecewise_constructE:
	.zero		1
	.type		_ZN40_INTERNAL_7516767d_4_k_cu_12a7de44_246504cuda3std3__45__cpo4cendE,@object
	.size		_ZN40_INTERNAL_7516767d_4_k_cu_12a7de44_246504cuda3std3__45__cpo4cendE,(_ZN40_INTERNAL_7516767d_4_k_cu_12a7de44_246504cuda3std6ranges3__45__cpo4swapE - _ZN40_INTERNAL_7516767d_4_k_cu_12a7de44_246504cuda3std3__45__cpo4cendE)
_ZN40_INTERNAL_7516767d_4_k_cu_12a7de44_246504cuda3std3__45__cpo4cendE:
	.zero		1
	.type		_ZN40_INTERNAL_7516767d_4_k_cu_12a7de44_246504cuda3std6ranges3__45__cpo4swapE,@object
	.size		_ZN40_INTERNAL_7516767d_4_k_cu_12a7de44_246504cuda3std6ranges3__45__cpo4swapE,(.L_10 - _ZN40_INTERNAL_7516767d_4_k_cu_12a7de44_246504cuda3std6ranges3__45__cpo4swapE)
_ZN40_INTERNAL_7516767d_4_k_cu_12a7de44_246504cuda3std6ranges3__45__cpo4swapE:
	.zero		1
.L_10:


//--------------------- .nv.constant0._ZN7cutlass13device_kernelINS_4gemm6kernel13GemmUniversalIN4cute5tupleIJiiiiEEENS1_10collective13CollectiveMmaINS1_35MainloopSm100TmaUmmaWarpSpecializedILi17ELi2ELi4ENS5_IJNS4_1CILi4EEESB_NSA_ILi1EEEEEEEENS5_IJNSA_ILi64EEENSA_ILi128EEENSA_ILi32EEEEEENS_6half_tENS5_IJlSC_lEEESJ_SK_NS4_8TiledMMAINS4_8MMA_AtomIJNS4_20SM100_MMA_F16BF16_SSISJ_SJ_fLi64ELi128ELNS4_4UMMA5MajorE0ELSP_0ELNSO_7ScaleInE0ELSQ_0EEEEEENS4_6LayoutINS5_IJSC_SC_SC_EEENS5_IJNSA_ILi0EEESV_SV_EEEEENS5_IJNS4_10UnderscoreESY_SY_EEEEENS4_23SM90_TMA_LOAD_MULTICASTENS4_14ComposedLayoutINS4_7SwizzleILi2ELi4ELi3EEENS4_18smem_ptr_flag_bitsILi16EEENST_INS5_IJNSA_ILi8EEESH_EEENS5_IJSH_SC_EEEEEEEvNS4_8identityES11_S1B_vS1C_EENS_8epilogue10collective18CollectiveEpilogueINS1E_23Sm100TmaWarpSpecializedILi4ELi2ELi16ELb1ELb0EEEJSI_NS5_IJNST_ISF_SC_EENST_ISH_SC_EEEEESJ_SK_SJ_SK_NS1E_6fusion15FusionCallbacksIS1I_NS1M_17LinearCombinationISJ_fSJ_fLNS_15FloatRoundStyleE2EEESI_S1L_JEEENS4_5SM1004TMEM4LOAD26SM100_TMEM_LOAD_16dp256b4xENS4_13SM90_TMA_LOADES1B_NS4_17SM75_U32x4_LDSM_NENS4_14SM90_TMA_STOREES1B_NS4_17SM90_U32x4_STSM_NENS4_39AutoVectorizingCopyWithAssumedAlignmentILi128EEEEEEvvEEEEvNT_6ParamsE --------------------------
	.section	.nv.constant0._ZN7cutlass13device_kernelINS_4gemm6kernel13GemmUniversalIN4cute5tupleIJiiiiEEENS1_10collective13CollectiveMmaINS1_35MainloopSm100TmaUmmaWarpSpecializedILi17ELi2ELi4ENS5_IJNS4_1CILi4EEESB_NSA_ILi1EEEEEEEENS5_IJNSA_ILi64EEENSA_ILi128EEENSA_ILi32EEEEEENS_6half_tENS5_IJlSC_lEEESJ_SK_NS4_8TiledMMAINS4_8MMA_AtomIJNS4_20SM100_MMA_F16BF16_SSISJ_SJ_fLi64ELi128ELNS4_4UMMA5MajorE0ELSP_0ELNSO_7ScaleInE0ELSQ_0EEEEEENS4_6LayoutINS5_IJSC_SC_SC_EEENS5_IJNSA_ILi0EEESV_SV_EEEEENS5_IJNS4_10UnderscoreESY_SY_EEEEENS4_23SM90_TMA_LOAD_MULTICASTENS4_14ComposedLayoutINS4_7SwizzleILi2ELi4ELi3EEENS4_18smem_ptr_flag_bitsILi16EEENST_INS5_IJNSA_ILi8EEESH_EEENS5_IJSH_SC_EEEEEEEvNS4_8identityES11_S1B_vS1C_EENS_8epilogue10collective18CollectiveEpilogueINS1E_23Sm100TmaWarpSpecializedILi4ELi2ELi16ELb1ELb0EEEJSI_NS5_IJNST_ISF_SC_EENST_ISH_SC_EEEEESJ_SK_SJ_SK_NS1E_6fusion15FusionCallbacksIS1I_NS1M_17LinearCombinationISJ_fSJ_fLNS_15FloatRoundStyleE2EEESI_S1L_JEEENS4_5SM1004TMEM4LOAD26SM100_TMEM_LOAD_16dp256b4xENS4_13SM90_TMA_LOADES1B_NS4_17SM75_U32x4_LDSM_NENS4_14SM90_TMA_STOREES1B_NS4_17SM90_U32x4_STSM_NENS4_39AutoVectorizingCopyWithAssumedAlignmentILi128EEEEEEvvEEEEvNT_6ParamsE,"a",@progbits
	.sectionflags	@""
	.align	4
.nv.constant0._ZN7cutlass13device_kernelINS_4gemm6kernel13GemmUniversalIN4cute5tupleIJiiiiEEENS1_10collective13CollectiveMmaINS1_35MainloopSm100TmaUmmaWarpSpecializedILi17ELi2ELi4ENS5_IJNS4_1CILi4EEESB_NSA_ILi1EEEEEEEENS5_IJNSA_ILi64EEENSA_ILi128EEENSA_ILi32EEEEEENS_6half_tENS5_IJlSC_lEEESJ_SK_NS4_8TiledMMAINS4_8MMA_AtomIJNS4_20SM100_MMA_F16BF16_SSISJ_SJ_fLi64ELi128ELNS4_4UMMA5MajorE0ELSP_0ELNSO_7ScaleInE0ELSQ_0EEEEEENS4_6LayoutINS5_IJSC_SC_SC_EEENS5_IJNSA_ILi0EEESV_SV_EEEEENS5_IJNS4_10UnderscoreESY_SY_EEEEENS4_23SM90_TMA_LOAD_MULTICASTENS4_14ComposedLayoutINS4_7SwizzleILi2ELi4ELi3EEENS4_18smem_ptr_flag_bitsILi16EEENST_INS5_IJNSA_ILi8EEESH_EEENS5_IJSH_SC_EEEEEEEvNS4_8identityES11_S1B_vS1C_EENS_8epilogue10collective18CollectiveEpilogueINS1E_23Sm100TmaWarpSpecializedILi4ELi2ELi16ELb1ELb0EEEJSI_NS5_IJNST_ISF_SC_EENST_ISH_SC_EEEEESJ_SK_SJ_SK_NS1E_6fusion15FusionCallbacksIS1I_NS1M_17LinearCombinationISJ_fSJ_fLNS_15FloatRoundStyleE2EEESI_S1L_JEEENS4_5SM1004TMEM4LOAD26SM100_TMEM_LOAD_16dp256b4xENS4_13SM90_TMA_LOADES1B_NS4_17SM75_U32x4_LDSM_NENS4_14SM90_TMA_STOREES1B_NS4_17SM90_U32x4_STSM_NENS4_39AutoVectorizingCopyWithAssumedAlignmentILi128EEEEEEvvEEEEvNT_6ParamsE:
	.zero		2944


//--------------------- SYMBOLS --------------------------

	.type		.nv.reservedSmem.offset0,@object
	.size		.nv.reservedSmem.offset0,0x4
	.type		.nv.reservedSmem.cap,@object
	.size		.nv.reservedSmem.cap,0x4
	.type		__assertfail,@function
